def attn_fwd(
    Q,
    K,
    V,
    Out,
    Lse,
    sm_scale,
    stride_qz,
    stride_qh,
    stride_qm,
    stride_qk,
    stride_kz,
    stride_kh,
    stride_kn,
    stride_kk,
    stride_vz,
    stride_vh,
    stride_vn,
    stride_vk,
    stride_oz,
    stride_oh,
    stride_om,
    stride_ok,
    seqlen_q,
    seqlen_k,
    BLOCK_M: tl.constexpr,
    BLOCK_N: tl.constexpr,
    HEAD_DIM: tl.constexpr,
    CAUSAL: tl.constexpr,
):
    start_m = tl.program_id(0)
    off_hz = tl.program_id(1)
    q_off = off_hz * stride_qh
    k_off = off_hz * stride_kh
    v_off = off_hz * stride_vh
    offs_m = start_m * BLOCK_M + tl.arange(0, BLOCK_M)
    offs_d = tl.arange(0, HEAD_DIM)
    offs_n = tl.arange(0, BLOCK_N)
    q_ptrs = Q + q_off + offs_m[:, None] * stride_qm + offs_d[None, :] * stride_qk
    k_ptrs = K + k_off + offs_d[:, None] * stride_kk + offs_n[None, :] * stride_kn
    v_ptrs = V + v_off + offs_n[:, None] * stride_vn + offs_d[None, :] * stride_vk
    m_i = tl.full([BLOCK_M], float("-inf"), dtype=tl.float32)
    l_i = tl.zeros([BLOCK_M], dtype=tl.float32) + 1.0
    acc = tl.zeros([BLOCK_M, HEAD_DIM], dtype=tl.float32)
    q = tl.load(q_ptrs)
    acc, l_i, m_i = _attn_fwd_inner(
        acc,
        l_i,
        m_i,
        q,
        k_ptrs,
        v_ptrs,
        sm_scale,
        stride_kn,
        stride_vn,
        start_m,
        seqlen_k,
        BLOCK_M,
        BLOCK_N,
        HEAD_DIM,
        CAUSAL,
    )
    acc = acc / l_i[:, None]
    lse = m_i + tl.math.log2(l_i) / 1.4426950408889634
    o_ptrs = (
        Out
        + off_hz * stride_oh
        + offs_m[:, None] * stride_om
        + offs_d[None, :] * stride_ok
    )
    tl.store(o_ptrs, acc.to(Out.dtype.element_ty))
    tl.store(Lse + off_hz * seqlen_q + offs_m, lse)

# config = {"BLOCK_M": 64, "BLOCK_N": 128, "HEAD_DIM": 32, "arch": "sm_90", "causal": false, "dtype": "bf16", "num_stages": 4, "num_warps": 8}
# arch = sm_90


// ===== COMPILED SASS (sm_90a) =====

	.target	sm_90a

	.elftype	@"ET_EXEC"


//--------------------- .note.nv.tkinfo           --------------------------
	.section	.note.nv.tkinfo,"",@"SHT_NOTE"
	.sectionflags	@"SHF_NOTE_NV_TKINFO"
	.tkinfo
        /*0018*/ 	.word	0x00000002
        /*0030*/ 	.string	""
        /*0030*/ 	.string	"ptxas"
        /*0030*/ 	.string	"Cuda compilation tools, release 13.0, V13.0.88"
        /*0030*/ 	.string	"Build cuda_13.0.r13.0/compiler.36424714_0"
        /*0030*/ 	.string	"-v  -suppress-debug-info  -lineinfo  -arch sm_90a "



//--------------------- .note.nv.cuinfo           --------------------------
	.section	.note.nv.cuinfo,"",@"SHT_NOTE"
	.sectionflags	@"SHF_NOTE_NV_CUINFO"
        /*0018*/ 	.short	0x0002
        /*001a*/ 	.short	0x005a
        /*001c*/ 	.short	0x0082
	.zero		2


//--------------------- .nv.info                  --------------------------
	.section	.nv.info,"",@"SHT_CUDA_INFO"
	.align	4


	//----- nvinfo : EIATTR_REGCOUNT
	.align		4
        /*0000*/ 	.byte	0x04, 0x2f
        /*0002*/ 	.short	(.L_2 - .L_1)
	.align		4
.L_1:
        /*0004*/ 	.word	index@(attn_fwd)
        /*0008*/ 	.word	0x000000d8


	//----- nvinfo : EIATTR_FRAME_SIZE
	.align		4
.L_2:
        /*000c*/ 	.byte	0x04, 0x11
        /*000e*/ 	.short	(.L_4 - .L_3)
	.align		4
.L_3:
        /*0010*/ 	.word	index@(attn_fwd)
        /*0014*/ 	.word	0x00000000


	//----- nvinfo : EIATTR_MIN_STACK_SIZE
	.align		4
.L_4:
        /*0018*/ 	.byte	0x04, 0x12
        /*001a*/ 	.short	(.L_6 - .L_5)
	.align		4
.L_5:
        /*001c*/ 	.word	index@(attn_fwd)
        /*0020*/ 	.word	0x00000000
.L_6:


//--------------------- .nv.compat                --------------------------
	.section	.nv.compat,"",@"SHT_CUDA_COMPAT_INFO"
	.align	4
        /*0000*/ 	.byte	0x02, 0x09, 0x01, 0x00, 0x02, 0x02, 0x04, 0x00, 0x02, 0x05, 0x05, 0x00, 0x03, 0x07, 0x01, 0x01
        /*0010*/ 	.byte	0x02, 0x03, 0x00, 0x00, 0x02, 0x06, 0x01, 0x00, 0x04, 0x0b, 0x08, 0x00, 0x00, 0x00, 0x00, 0x00
        /*0020*/ 	.byte	0x00, 0x00, 0x00, 0x00


//--------------------- .nv.info.attn_fwd         --------------------------
	.section	.nv.info.attn_fwd,"",@"SHT_CUDA_INFO"
	.sectionflags	@""
	.align	4


	//----- nvinfo : EIATTR_CUDA_API_VERSION
	.align		4
        /*0000*/ 	.byte	0x04, 0x37
        /*0002*/ 	.short	(.L_8 - .L_7)
.L_7:
        /*0004*/ 	.word	0x00000082


	//----- nvinfo : EIATTR_KPARAM_INFO
	.align		4
.L_8:
        /*0008*/ 	.byte	0x04, 0x17
        /*000a*/ 	.short	(.L_10 - .L_9)
.L_9:
        /*000c*/ 	.word	0x00000000
        /*0010*/ 	.short	0x0019
        /*0012*/ 	.short	0x0080
        /*0014*/ 	.byte	0x00, 0xf4, 0x21, 0x00


	//----- nvinfo : EIATTR_KPARAM_INFO
	.align		4
.L_10:
        /*0018*/ 	.byte	0x04, 0x17
        /*001a*/ 	.short	(.L_12 - .L_11)
.L_11:
        /*001c*/ 	.word	0x00000000
        /*0020*/ 	.short	0x0018
        /*0022*/ 	.short	0x0078
        /*0024*/ 	.byte	0x00, 0xf4, 0x21, 0x00


	//----- nvinfo : EIATTR_KPARAM_INFO
	.align		4
.L_12:
        /*0028*/ 	.byte	0x04, 0x17
        /*002a*/ 	.short	(.L_14 - .L_13)
.L_13:
        /*002c*/ 	.word	0x00000000
        /*0030*/ 	.short	0x0017
        /*0032*/ 	.short	0x0070
        /*0034*/ 	.byte	0x00, 0xf0, 0x11, 0x00


	//----- nvinfo : EIATTR_KPARAM_INFO
	.align		4
.L_14:
        /*0038*/ 	.byte	0x04, 0x17
        /*003a*/ 	.short	(.L_16 - .L_15)
.L_15:
        /*003c*/ 	.word	0x00000000
        /*0040*/ 	.short	0x0016
        /*0042*/ 	.short	0x006c
        /*0044*/ 	.byte	0x00, 0xf0, 0x11, 0x00


	//----- nvinfo : EIATTR_KPARAM_INFO
	.align		4
.L_16:
        /*0048*/ 	.byte	0x04, 0x17
        /*004a*/ 	.short	(.L_18 - .L_17)
.L_17:
        /*004c*/ 	.word	0x00000000
        /*0050*/ 	.short	0x0015
        /*0052*/ 	.short	0x0068
        /*0054*/ 	.byte	0x00, 0xf0, 0x11, 0x00


	//----- nvinfo : EIATTR_KPARAM_INFO
	.align		4
.L_18:
        /*0058*/ 	.byte	0x04, 0x17
        /*005a*/ 	.short	(.L_20 - .L_19)
.L_19:
        /*005c*/ 	.word	0x00000000
        /*0060*/ 	.short	0x0014
        /*0062*/ 	.short	0x0064
        /*0064*/ 	.byte	0x00, 0xf0, 0x11, 0x00


	//----- nvinfo : EIATTR_KPARAM_INFO
	.align		4
.L_20:
        /*0068*/ 	.byte	0x04, 0x17
        /*006a*/ 	.short	(.L_22 - .L_21)
.L_21:
        /*006c*/ 	.word	0x00000000
        /*0070*/ 	.short	0x0013
        /*0072*/ 	.short	0x0060
        /*0074*/ 	.byte	0x00, 0xf0, 0x11, 0x00


	//----- nvinfo : EIATTR_KPARAM_INFO
	.align		4
.L_22:
        /*0078*/ 	.byte	0x04, 0x17
        /*007a*/ 	.short	(.L_24 - .L_23)
.L_23:
        /*007c*/ 	.word	0x00000000
        /*0080*/ 	.short	0x0012
        /*0082*/ 	.short	0x005c
        /*0084*/ 	.byte	0x00, 0xf0, 0x11, 0x00


	//----- nvinfo : EIATTR_KPARAM_INFO
	.align		4
.L_24:
        /*0088*/ 	.byte	0x04, 0x17
        /*008a*/ 	.short	(.L_26 - .L_25)
.L_25:
        /*008c*/ 	.word	0x00000000
        /*0090*/ 	.short	0x0011
        /*0092*/ 	.short	0x0058
        /*0094*/ 	.byte	0x00, 0xf0, 0x11, 0x00


	//----- nvinfo : EIATTR_KPARAM_INFO
	.align		4
.L_26:
        /*0098*/ 	.byte	0x04, 0x17
        /*009a*/ 	.short	(.L_28 - .L_27)
.L_27:
        /*009c*/ 	.word	0x00000000
        /*00a0*/ 	.short	0x0010
        /*00a2*/ 	.short	0x0054
        /*00a4*/ 	.byte	0x00, 0xf0, 0x11, 0x00


	//----- nvinfo : EIATTR_KPARAM_INFO
	.align		4
.L_28:
        /*00a8*/ 	.byte	0x04, 0x17
        /*00aa*/ 	.short	(.L_30 - .L_29)
.L_29:
        /*00ac*/ 	.word	0x00000000
        /*00b0*/ 	.short	0x000f
        /*00b2*/ 	.short	0x0050
        /*00b4*/ 	.byte	0x00, 0xf0, 0x11, 0x00


	//----- nvinfo : EIATTR_KPARAM_INFO
	.align		4
.L_30:
        /*00b8*/ 	.byte	0x04, 0x17
        /*00ba*/ 	.short	(.L_32 - .L_31)
.L_31:
        /*00bc*/ 	.word	0x00000000
        /*00c0*/ 	.short	0x000e
        /*00c2*/ 	.short	0x004c
        /*00c4*/ 	.byte	0x00, 0xf0, 0x11, 0x00


	//----- nvinfo : EIATTR_KPARAM_INFO
	.align		4
.L_32:
        /*00c8*/ 	.byte	0x04, 0x17
        /*00ca*/ 	.short	(.L_34 - .L_33)
.L_33:
        /*00cc*/ 	.word	0x00000000
        /*00d0*/ 	.short	0x000d
        /*00d2*/ 	.short	0x0048
        /*00d4*/ 	.byte	0x00, 0xf0, 0x11, 0x00


	//----- nvinfo : EIATTR_KPARAM_INFO
	.align		4
.L_34:
        /*00d8*/ 	.byte	0x04, 0x17
        /*00da*/ 	.short	(.L_36 - .L_35)
.L_35:
        /*00dc*/ 	.word	0x00000000
        /*00e0*/ 	.short	0x000c
        /*00e2*/ 	.short	0x0044
        /*00e4*/ 	.byte	0x00, 0xf0, 0x11, 0x00


	//----- nvinfo : EIATTR_KPARAM_INFO
	.align		4
.L_36:
        /*00e8*/ 	.byte	0x04, 0x17
        /*00ea*/ 	.short	(.L_38 - .L_37)
.L_37:
        /*00ec*/ 	.word	0x00000000
        /*00f0*/ 	.short	0x000b
        /*00f2*/ 	.short	0x0040
        /*00f4*/ 	.byte	0x00, 0xf0, 0x11, 0x00


	//----- nvinfo : EIATTR_KPARAM_INFO
	.align		4
.L_38:
        /*00f8*/ 	.byte	0x04, 0x17
        /*00fa*/ 	.short	(.L_40 - .L_39)
.L_39:
        /*00fc*/ 	.word	0x00000000
        /*0100*/ 	.short	0x000a
        /*0102*/ 	.short	0x003c
        /*0104*/ 	.byte	0x00, 0xf0, 0x11, 0x00


	//----- nvinfo : EIATTR_KPARAM_INFO
	.align		4
.L_40:
        /*0108*/ 	.byte	0x04, 0x17
        /*010a*/ 	.short	(.L_42 - .L_41)
.L_41:
        /*010c*/ 	.word	0x00000000
        /*0110*/ 	.short	0x0009
        /*0112*/ 	.short	0x0038
        /*0114*/ 	.byte	0x00, 0xf0, 0x11, 0x00


	//----- nvinfo : EIATTR_KPARAM_INFO
	.align		4
.L_42:
        /*0118*/ 	.byte	0x04, 0x17
        /*011a*/ 	.short	(.L_44 - .L_43)
.L_43:
        /*011c*/ 	.word	0x00000000
        /*0120*/ 	.short	0x0008
        /*0122*/ 	.short	0x0034
        /*0124*/ 	.byte	0x00, 0xf0, 0x11, 0x00


	//----- nvinfo : EIATTR_KPARAM_INFO
	.align		4
.L_44:
        /*0128*/ 	.byte	0x04, 0x17
        /*012a*/ 	.short	(.L_46 - .L_45)
.L_45:
        /*012c*/ 	.word	0x00000000
        /*0130*/ 	.short	0x0007
        /*0132*/ 	.short	0x0030
        /*0134*/ 	.byte	0x00, 0xf0, 0x11, 0x00


	//----- nvinfo : EIATTR_KPARAM_INFO
	.align		4
.L_46:
        /*0138*/ 	.byte	0x04, 0x17
        /*013a*/ 	.short	(.L_48 - .L_47)
.L_47:
        /*013c*/ 	.word	0x00000000
        /*0140*/ 	.short	0x0006
        /*0142*/ 	.short	0x002c
        /*0144*/ 	.byte	0x00, 0xf0, 0x11, 0x00


	//----- nvinfo : EIATTR_KPARAM_INFO
	.align		4
.L_48:
        /*0148*/ 	.byte	0x04, 0x17
        /*014a*/ 	.short	(.L_50 - .L_49)
.L_49:
        /*014c*/ 	.word	0x00000000
        /*0150*/ 	.short	0x0005
        /*0152*/ 	.short	0x0028
        /*0154*/ 	.byte	0x00, 0xf0, 0x11, 0x00


	//----- nvinfo : EIATTR_KPARAM_INFO
	.align		4
.L_50:
        /*0158*/ 	.byte	0x04, 0x17
        /*015a*/ 	.short	(.L_52 - .L_51)
.L_51:
        /*015c*/ 	.word	0x00000000
        /*0160*/ 	.short	0x0004
        /*0162*/ 	.short	0x0020
        /*0164*/ 	.byte	0x00, 0xf4, 0x21, 0x00


	//----- nvinfo : EIATTR_KPARAM_INFO
	.align		4
.L_52:
        /*0168*/ 	.byte	0x04, 0x17
        /*016a*/ 	.short	(.L_54 - .L_53)
.L_53:
        /*016c*/ 	.word	0x00000000
        /*0170*/ 	.short	0x0003
        /*0172*/ 	.short	0x0018
        /*0174*/ 	.byte	0x00, 0xf4, 0x21, 0x00


	//----- nvinfo : EIATTR_KPARAM_INFO
	.align		4
.L_54:
        /*0178*/ 	.byte	0x04, 0x17
        /*017a*/ 	.short	(.L_56 - .L_55)
.L_55:
        /*017c*/ 	.word	0x00000000
        /*0180*/ 	.short	0x0002
        /*0182*/ 	.short	0x0010
        /*0184*/ 	.byte	0x00, 0xf4, 0x21, 0x00


	//----- nvinfo : EIATTR_KPARAM_INFO
	.align		4
.L_56:
        /*0188*/ 	.byte	0x04, 0x17
        /*018a*/ 	.short	(.L_58 - .L_57)
.L_57:
        /*018c*/ 	.word	0x00000000
        /*0190*/ 	.short	0x0001
        /*0192*/ 	.short	0x0008
        /*0194*/ 	.byte	0x00, 0xf4, 0x21, 0x00


	//----- nvinfo : EIATTR_KPARAM_INFO
	.align		4
.L_58:
        /*0198*/ 	.byte	0x04, 0x17
        /*019a*/ 	.short	(.L_60 - .L_59)
.L_59:
        /*019c*/ 	.word	0x00000000
        /*01a0*/ 	.short	0x0000
        /*01a2*/ 	.short	0x0000
        /*01a4*/ 	.byte	0x00, 0xf4, 0x21, 0x00


	//----- nvinfo : EIATTR_SPARSE_MMA_MASK
	.align		4
.L_60:
        /*01a8*/ 	.byte	0x03, 0x50
        /*01aa*/ 	.short	0x0000


	//----- nvinfo : EIATTR_MAXREG_COUNT
	.align		4
        /*01ac*/ 	.byte	0x03, 0x1b
        /*01ae*/ 	.short	0x00ff


	//----- nvinfo : EIATTR_NUM_BARRIERS
	.align		4
        /*01b0*/ 	.byte	0x02, 0x4c
        /*01b2*/ 	.byte	0x01
	.zero		1


	//----- nvinfo : EIATTR_MERCURY_ISA_VERSION
	.align		4
        /*01b4*/ 	.byte	0x03, 0x5f
        /*01b6*/ 	.short	0x0101


	//----- nvinfo : EIATTR_COOP_GROUP_MASK_REGIDS
	.align		4
        /*01b8*/ 	.byte	0x04, 0x29
        /*01ba*/ 	.short	(.L_62 - .L_61)


	//   ....[0]....
.L_61:
        /*01bc*/ 	.word	0xffffffff


	//   ....[1]....
        /*01c0*/ 	.word	0xffffffff


	//   ....[2]....
        /*01c4*/ 	.word	0xffffffff


	//   ....[3]....
        /*01c8*/ 	.word	0xffffffff


	//   ....[4]....
        /*01cc*/ 	.word	0xffffffff


	//   ....[5]....
        /*01d0*/ 	.word	0xffffffff


	//   ....[6]....
        /*01d4*/ 	.word	0xffffffff


	//   ....[7]....
        /*01d8*/ 	.word	0xffffffff


	//----- nvinfo : EIATTR_COOP_GROUP_INSTR_OFFSETS
	.align		4
.L_62:
        /*01dc*/ 	.byte	0x04, 0x28
        /*01de*/ 	.short	(.L_64 - .L_63)


	//   ....[0]....
.L_63:
        /*01e0*/ 	.word	0x00001820


	//   ....[1]....
        /*01e4*/ 	.word	0x000018b0


	//   ....[2]....
        /*01e8*/ 	.word	0x00001ee0


	//   ....[3]....
        /*01ec*/ 	.word	0x00001f00


	//   ....[4]....
        /*01f0*/ 	.word	0x00003400


	//   ....[5]....
        /*01f4*/ 	.word	0x00003420


	//   ....[6]....
        /*01f8*/ 	.word	0x00003460


	//   ....[7]....
        /*01fc*/ 	.word	0x00003470


	//----- nvinfo : EIATTR_EXIT_INSTR_OFFSETS
	.align		4
.L_64:
        /*0200*/ 	.byte	0x04, 0x1c
        /*0202*/ 	.short	(.L_66 - .L_65)


	//   ....[0]....
.L_65:
        /*0204*/ 	.word	0x00004100


	//   ....[1]....
        /*0208*/ 	.word	0x00004130


	//----- nvinfo : EIATTR_REQNTID
	.align		4
.L_66:
        /*020c*/ 	.byte	0x04, 0x10
        /*020e*/ 	.short	(.L_68 - .L_67)
.L_67:
        /*0210*/ 	.word	0x00000100
        /*0214*/ 	.word	0x00000001
        /*0218*/ 	.word	0x00000001


	//----- nvinfo : EIATTR_CBANK_PARAM_SIZE
	.align		4
.L_68:
        /*021c*/ 	.byte	0x03, 0x19
        /*021e*/ 	.short	0x0088


	//----- nvinfo : EIATTR_PARAM_CBANK
	.align		4
        /*0220*/ 	.byte	0x04, 0x0a
        /*0222*/ 	.short	(.L_70 - .L_69)
	.align		4
.L_69:
        /*0224*/ 	.word	index@(.nv.constant0.attn_fwd)
        /*0228*/ 	.short	0x0210
        /*022a*/ 	.short	0x0088


	//----- nvinfo : EIATTR_SW_WAR
	.align		4
.L_70:
        /*022c*/ 	.byte	0x04, 0x36
        /*022e*/ 	.short	(.L_72 - .L_71)
.L_71:
        /*0230*/ 	.word	0x00000008
.L_72:


//--------------------- .nv.callgraph             --------------------------
	.section	.nv.callgraph,"",@"SHT_CUDA_CALLGRAPH"
	.align	4
	.sectionentsize	8
	.align		4
        /*0000*/ 	.word	0x00000000
	.align		4
        /*0004*/ 	.word	0xffffffff
	.align		4
        /*0008*/ 	.word	0x00000000
	.align		4
        /*000c*/ 	.word	0xfffffffe
	.align		4
        /*0010*/ 	.word	0x00000000
	.align		4
        /*0014*/ 	.word	0xfffffffd
	.align		4
        /*0018*/ 	.word	0x00000000
	.align		4
        /*001c*/ 	.word	0xfffffffc


//--------------------- .nv.constant4             --------------------------
	.section	.nv.constant4,"a",@progbits
	.align	8
	.align		8
.nv.constant4:
        /*0000*/ 	.dword	_$_str


//--------------------- .text.attn_fwd            --------------------------
	.section	.text.attn_fwd,"ax",@progbits
	.align	128
        .global         attn_fwd
        .type           attn_fwd,@function
        .size           attn_fwd,(.L_x_3 - attn_fwd)
        .other          attn_fwd,@"STO_CUDA_ENTRY STV_DEFAULT"
attn_fwd:
.text.attn_fwd:
[----:B------:R-:W-:Y:S01]  /*0000*/  LDC R1, c[0x0][0x28] ;  /* 0x00000a00ff017b82 */ /* 0x000fe20000000800 */
[----:B------:R-:W0:Y:S07]  /*0010*/  S2R R0, SR_TID.X ;  /* 0x0000000000007919 */ /* 0x000e2e0000002100 */
[----:B------:R-:W1:Y:S01]  /*0020*/  S2UR UR24, SR_CTAID.Y ;  /* 0x00000000001879c3 */ /* 0x000e620000002600 */
[----:B------:R-:W-:Y:S01]  /*0030*/  ULDC.64 UR4, c[0x0][0x240] ;  /* 0x0000900000047ab9 */ /* 0x000fe20000000a00 */
[----:B------:R-:W-:Y:S01]  /*0040*/  ULDC.64 UR26, c[0x0][0x208] ;  /* 0x00008200001a7ab9 */ /* 0x000fe20000000a00 */
[----:B------:R-:W2:Y:S05]  /*0050*/  S2R R3, SR_CTAID.X ;  /* 0x0000000000037919 */ /* 0x000eaa0000002500 */
[----:B------:R-:W3:Y:S08]  /*0060*/  LDC R16, c[0x0][0x248] ;  /* 0x00009200ff107b82 */ /* 0x000ef00000000800 */
[----:B------:R-:W4:Y:S01]  /*0070*/  LDC.64 R22, c[0x0][0x210] ;  /* 0x00008400ff167b82 */ /* 0x000f220000000a00 */
[----:B-1----:R-:W-:-:S07]  /*0080*/  UIMAD UR4, UR24, UR4, URZ ;  /* 0x00000004180472a4 */ /* 0x002fce000f8e023f */
[----:B------:R-:W1:Y:S01]  /*0090*/  LDC R144, c[0x0][0x280] ;  /* 0x0000a000ff907b82 */ /* 0x000e620000000800 */
[----:B------:R-:W-:Y:S01]  /*00a0*/  USHF.L.U32 UR6, UR4, 0x1, URZ ;  /* 0x0000000104067899 */ /* 0x000fe2000800063f */
[----:B0-----:R-:W-:Y:S02]  /*00b0*/  SHF.R.U32.HI R143, RZ, 0x6, R0 ;  /* 0x00000006ff8f7819 */ /* 0x001fe40000011600 */
[----:B------:R-:W-:Y:S02]  /*00c0*/  LOP3.LUT R14, R0, 0x3f, RZ, 0xc0, !PT ;  /* 0x0000003f000e7812 */ /* 0x000fe400078ec0ff */
[----:B------:R-:W-:Y:S02]  /*00d0*/  SGXT.U32 R143, R143, 0x2 ;  /* 0x000000028f8f781a */ /* 0x000fe40000000000 */
[----:B--2---:R-:W-:-:S03]  /*00e0*/  LEA R142, R3, R14, 0x6 ;  /* 0x0000000e038e7211 */ /* 0x004fc600078e30ff */
[----:B---3--:R-:W-:Y:S02]  /*00f0*/  IMAD R4, R143, R16, RZ ;  /* 0x000000108f047224 */ /* 0x008fe400078e02ff */
[----:B------:R-:W-:Y:S01]  /*0100*/  IMAD R2, R142, UR5, RZ ;  /* 0x000000058e027c24 */ /* 0x000fe2000f8e02ff */
[----:B------:R-:W-:Y:S02]  /*0110*/  UIMAD.WIDE UR4, UR4, 0x2, URZ ;  /* 0x00000002040478a5 */ /* 0x000fe4000f8e023f */
[----:B------:R-:W-:Y:S02]  /*0120*/  LEA R5, R16, R4, 0x2 ;  /* 0x0000000410057211 */ /* 0x000fe400078e10ff */
[C---:B------:R-:W-:Y:S01]  /*0130*/  SHF.L.U32 R3, R2.reuse, 0x1, RZ ;  /* 0x0000000102037819 */ /* 0x040fe200000006ff */
[----:B------:R-:W-:Y:S01]  /*0140*/  IMAD.HI R2, R2, 0x2, RZ ;  /* 0x0000000202027827 */ /* 0x000fe200078e02ff */
[----:B------:R-:W-:Y:S02]  /*0150*/  LEA R7, R16, R5, 0x2 ;  /* 0x0000000510077211 */ /* 0x000fe400078e10ff */
[----:B----4-:R-:W-:-:S02]  /*0160*/  IADD3 R22, P0, P1, R3, UR6, R22 ;  /* 0x0000000603167c10 */ /* 0x010fc4000f91e016 */
[----:B------:R-:W-:Y:S02]  /*0170*/  LEA R9, R16, R7, 0x2 ;  /* 0x0000000710097211 */ /* 0x000fe400078e10ff */
[----:B------:R-:W-:Y:S02]  /*0180*/  IADD3.X R24, R2, UR5, R23, P0, P1 ;  /* 0x0000000502187c10 */ /* 0x000fe400087e2417 */
[----:B------:R-:W-:Y:S02]  /*0190*/  LEA R2, P0, R4, R22, 0x1 ;  /* 0x0000001604027211 */ /* 0x000fe400078008ff */
[----:B------:R-:W-:Y:S02]  /*01a0*/  LEA R11, R16, R9, 0x2 ;  /* 0x00000009100b7211 */ /* 0x000fe400078e10ff */
[----:B------:R-:W-:Y:S02]  /*01b0*/  LEA.HI.X.SX32 R3, R4, R24, 0x1, P0 ;  /* 0x0000001804037211 */ /* 0x000fe400000f0eff */
[----:B------:R-:W-:-:S02]  /*01c0*/  LEA R4, P0, R5, R22, 0x1 ;  /* 0x0000001605047211 */ /* 0x000fc400078008ff */
[C---:B------:R-:W-:Y:S01]  /*01d0*/  LEA R15, R16.reuse, R11, 0x2 ;  /* 0x0000000b100f7211 */ /* 0x040fe200078e10ff */
[----:B------:R0:W2:Y:S01]  /*01e0*/  LDG.E.U16 R18, desc[UR26][R2.64] ;  /* 0x0000001a02127981 */ /* 0x0000a2000c1e1500 */
[----:B------:R-:W-:Y:S02]  /*01f0*/  LEA R6, P1, R7, R22, 0x1 ;  /* 0x0000001607067211 */ /* 0x000fe400078208ff */
[----:B------:R-:W-:Y:S02]  /*0200*/  LEA.HI.X.SX32 R5, R5, R24, 0x1, P0 ;  /* 0x0000001805057211 */ /* 0x000fe400000f0eff */
[----:B------:R-:W-:Y:S02]  /*0210*/  LEA R8, P0, R9, R22, 0x1 ;  /* 0x0000001609087211 */ /* 0x000fe400078008ff */
[----:B------:R-:W-:Y:S02]  /*0220*/  LEA R13, R16, R15, 0x2 ;  /* 0x0000000f100d7211 */ /* 0x000fe400078e10ff */
[-C--:B------:R-:W-:Y:S01]  /*0230*/  LEA.HI.X.SX32 R7, R7, R24.reuse, 0x1, P1 ;  /* 0x0000001807077211 */ /* 0x080fe200008f0eff */
[----:B------:R-:W3:Y:S01]  /*0240*/  LDG.E.U16 R5, desc[UR26][R4.64] ;  /* 0x0000001a04057981 */ /* 0x000ee2000c1e1500 */
[----:B------:R-:W-:-:S02]  /*0250*/  LEA.HI.X.SX32 R9, R9, R24, 0x1, P0 ;  /* 0x0000001809097211 */ /* 0x000fc400000f0eff */
[-C--:B------:R-:W-:Y:S01]  /*0260*/  LEA R12, P1, R13, R22.reuse, 0x1 ;  /* 0x000000160d0c7211 */ /* 0x080fe200078208ff */
[----:B------:R4:W5:Y:S01]  /*0270*/  LDG.E.U16 R20, desc[UR26][R6.64] ;  /* 0x0000001a06147981 */ /* 0x000962000c1e1500 */
[----:B------:R-:W-:Y:S02]  /*0280*/  LEA R10, P0, R11, R22, 0x1 ;  /* 0x000000160b0a7211 */ /* 0x000fe400078008ff */
[----:B------:R-:W-:Y:S01]  /*0290*/  LEA R16, R16, R13, 0x2 ;  /* 0x0000000d10107211 */ /* 0x000fe200078e10ff */
[----:B------:R1:W3:Y:S01]  /*02a0*/  LDG.E.U16 R9, desc[UR26][R8.64] ;  /* 0x0000001a08097981 */ /* 0x0002e2000c1e1500 */
[-C--:B------:R-:W-:Y:S02]  /*02b0*/  LEA.HI.X.SX32 R13, R13, R24.reuse, 0x1, P1 ;  /* 0x000000180d0d7211 */ /* 0x080fe400008f0eff */
[----:B------:R-:W-:Y:S02]  /*02c0*/  LEA.HI.X.SX32 R11, R11, R24, 0x1, P0 ;  /* 0x000000180b0b7211 */ /* 0x000fe400000f0eff */
[-C--:B0-----:R-:W-:Y:S01]  /*02d0*/  LEA R2, P0, R15, R22.reuse, 0x1 ;  /* 0x000000160f027211 */ /* 0x081fe200078008ff */
[----:B------:R-:W3:Y:S01]  /*02e0*/  LDG.E.U16 R12, desc[UR26][R12.64] ;  /* 0x0000001a0c0c7981 */ /* 0x000ee2000c1e1500 */
[----:B----4-:R-:W-:-:S02]  /*02f0*/  LEA R6, P1, R16, R22, 0x1 ;  /* 0x0000001610067211 */ /* 0x010fc400078208ff */
[-C--:B------:R-:W-:Y:S01]  /*0300*/  LEA.HI.X.SX32 R3, R15, R24.reuse, 0x1, P0 ;  /* 0x000000180f037211 */ /* 0x080fe200000f0eff */
[----:B------:R-:W4:Y:S01]  /*0310*/  LDG.E.U16 R10, desc[UR26][R10.64] ;  /* 0x0000001a0a0a7981 */ /* 0x000f22000c1e1500 */
[----:B------:R-:W-:-:S03]  /*0320*/  LEA.HI.X.SX32 R7, R16, R24, 0x1, P1 ;  /* 0x0000001810077211 */ /* 0x000fc600008f0eff */
[----:B------:R-:W4:Y:S04]  /*0330*/  LDG.E.U16 R2, desc[UR26][R2.64] ;  /* 0x0000001a02027981 */ /* 0x000f28000c1e1500 */
[----:B------:R0:W4:Y:S01]  /*0340*/  LDG.E.U16 R7, desc[UR26][R6.64] ;  /* 0x0000001a06077981 */ /* 0x000122000c1e1500 */
[----:B------:R-:W0:Y:S01]  /*0350*/  S2UR UR4, SR_CgaCtaId ;  /* 0x00000000000479c3 */ /* 0x000e220000008800 */
[C---:B------:R-:W-:Y:S02]  /*0360*/  LOP3.LUT R4, R0.reuse, 0xc0, RZ, 0xc0, !PT ;  /* 0x000000c000047812 */ /* 0x040fe400078ec0ff */
[----:B------:R-:W-:Y:S02]  /*0370*/  SHF.R.S32.HI R148, RZ, 0x3, R0 ;  /* 0x00000003ff947819 */ /* 0x000fe40000011400 */
[C---:B-1----:R-:W-:Y:S01]  /*0380*/  LOP3.LUT R8, R0.reuse, 0x80, RZ, 0xc0, !PT ;  /* 0x0000008000087812 */ /* 0x042fe200078ec0ff */
[----:B------:R-:W-:Y:S01]  /*0390*/  UMOV UR25, 0x400 ;  /* 0x0000040000197882 */ /* 0x000fe20000000000 */
[----:B------:R-:W-:-:S02]  /*03a0*/  SHF.L.U32 R145, R0, 0x1, RZ ;  /* 0x0000000100917819 */ /* 0x000fc400000006ff */
[----:B0-----:R-:W-:Y:S02]  /*03b0*/  SHF.R.U32.HI R6, RZ, 0x2, R4 ;  /* 0x00000002ff067819 */ /* 0x001fe40000011604 */
[----:B------:R-:W-:Y:S02]  /*03c0*/  ISETP.GE.AND P1, PT, R144, 0x1, PT ;  /* 0x000000019000780c */ /* 0x000fe40003f26270 */
[----:B------:R-:W-:Y:S02]  /*03d0*/  SGXT R148, R148, 0x1 ;  /* 0x000000019494781a */ /* 0x000fe40000000200 */
[----:B------:R-:W-:Y:S02]  /*03e0*/  SHF.R.U32.HI R3, RZ, 0x1, R8 ;  /* 0x00000001ff037819 */ /* 0x000fe40000011608 */
[----:B------:R-:W-:Y:S02]  /*03f0*/  LOP3.LUT R147, R6, 0x1fe, R145, 0x78, !PT ;  /* 0x000001fe06937812 */ /* 0x000fe400078e7891 */
[----:B------:R-:W-:Y:S01]  /*0400*/  ISETP.NE.U32.AND P0, PT, R4, RZ, PT ;  /* 0x000000ff0400720c */ /* 0x000fe20003f05070 */
[----:B------:R-:W-:Y:S01]  /*0410*/  ULEA UR25, UR4, UR25, 0x18 ;  /* 0x0000001904197291 */ /* 0x000fe2000f8ec03f */
[----:B------:R-:W-:-:S02]  /*0420*/  LOP3.LUT R148, R3, 0x440, R148, 0x78, !PT ;  /* 0x0000044003947812 */ /* 0x000fc400078e7894 */
[----:B------:R-:W-:Y:S02]  /*0430*/  SHF.R.S32.HI R16, RZ, 0x4, R0 ;  /* 0x00000004ff107819 */ /* 0x000fe40000011400 */
[C---:B------:R-:W-:Y:S02]  /*0440*/  SHF.L.U32 R146, R0.reuse, 0x2, RZ ;  /* 0x0000000200927819 */ /* 0x040fe400000006ff */
[----:B------:R-:W-:Y:S02]  /*0450*/  LOP3.LUT R4, R147, 0x40, RZ, 0x3c, !PT ;  /* 0x0000004093047812 */ /* 0x000fe400078e3cff */
[----:B------:R-:W-:Y:S02]  /*0460*/  SHF.L.U32 R3, R0, 0x6, RZ ;  /* 0x0000000600037819 */ /* 0x000fe400000006ff */
[----:B------:R-:W-:Y:S02]  /*0470*/  SGXT R16, R16, 0x1 ;  /* 0x000000011010781a */ /* 0x000fe40000000200 */
[----:B------:R-:W-:-:S02]  /*0480*/  LOP3.LUT R149, R146, 0x180, RZ, 0xc0, !PT ;  /* 0x0000018092957812 */ /* 0x000fc400078ec0ff */
[----:B------:R-:W-:Y:S02]  /*0490*/  SHF.R.S32.HI R150, RZ, 0x5, R0 ;  /* 0x00000005ff967819 */ /* 0x000fe40000011400 */
[----:B------:R-:W-:Y:S02]  /*04a0*/  LOP3.LUT R151, R3, 0x40, RZ, 0xc0, !PT ;  /* 0x0000004003977812 */ /* 0x000fe400078ec0ff */
[----:B------:R-:W-:Y:S02]  /*04b0*/  CS2R R88, SRZ ;  /* 0x0000000000587805 */ /* 0x000fe4000001ff00 */
[----:B------:R-:W-:Y:S02]  /*04c0*/  LOP3.LUT R149, R149, 0x804, R16, 0xf8, !PT ;  /* 0x0000080495957812 */ /* 0x000fe400078ef810 */
[----:B------:R-:W-:Y:S02]  /*04d0*/  CS2R R90, SRZ ;  /* 0x00000000005a7805 */ /* 0x000fe4000001ff00 */
[----:B------:R-:W-:-:S02]  /*04e0*/  MOV R6, 0xff800000 ;  /* 0xff80000000067802 */ /* 0x000fc40000000f00 */
[----:B------:R-:W-:Y:S02]  /*04f0*/  CS2R R92, SRZ ;  /* 0x00000000005c7805 */ /* 0x000fe4000001ff00 */
[----:B------:R-:W-:Y:S02]  /*0500*/  MOV R156, 0x3f800000 ;  /* 0x3f800000009c7802 */ /* 0x000fe40000000f00 */
[----:B------:R-:W-:Y:S02]  /*0510*/  CS2R R94, SRZ ;  /* 0x00000000005e7805 */ /* 0x000fe4000001ff00 */
[----:B------:R-:W-:Y:S02]  /*0520*/  MOV R158, 0x3f800000 ;  /* 0x3f800000009e7802 */ /* 0x000fe40000000f00 */
[----:B------:R-:W-:Y:S02]  /*0530*/  MOV R182, 0xff800000 ;  /* 0xff80000000b67802 */ /* 0x000fe40000000f00 */
[----:B------:R-:W-:-:S02]  /*0540*/  SGXT R150, R150, 0x1 ;  /* 0x000000019696781a */ /* 0x000fc40000000200 */
[----:B------:R-:W-:Y:S01]  /*0550*/  LEA R151, R8, R151, 0x2 ;  /* 0x0000009708977211 */ /* 0x000fe200078e10ff */
[----:B--2---:R0:W-:Y:S04]  /*0560*/  STS.U16 [R147+UR25+0x2000], R18 ;  /* 0x0020001293007988 */ /* 0x0041e80008000419 */
[----:B-----5:R0:W-:Y:S04]  /*0570*/  STS.U16 [R147+UR25+0x2400], R20 ;  /* 0x0024001493007988 */ /* 0x0201e80008000419 */
[----:B---3--:R0:W-:Y:S04]  /*0580*/  STS.U16 [R147+UR25+0x2c00], R12 ;  /* 0x002c000c93007988 */ /* 0x0081e80008000419 */
[----:B----4-:R0:W-:Y:S04]  /*0590*/  STS.U16 [R147+UR25+0x2800], R10 ;  /* 0x0028000a93007988 */ /* 0x0101e80008000419 */
[----:B------:R0:W-:Y:S04]  /*05a0*/  STS.U16 [R4+UR25+0x2200], R5 ;  /* 0x0022000504007988 */ /* 0x0001e80008000419 */
[----:B------:R0:W-:Y:S04]  /*05b0*/  STS.U16 [R4+UR25+0x2600], R9 ;  /* 0x0026000904007988 */ /* 0x0001e80008000419 */
[----:B------:R0:W-:Y:S04]  /*05c0*/  STS.U16 [R4+UR25+0x2a00], R2 ;  /* 0x002a000204007988 */ /* 0x0001e80008000419 */
[----:B------:R0:W-:Y:S01]  /*05d0*/  STS.U16 [R4+UR25+0x2e00], R7 ;  /* 0x002e000704007988 */ /* 0x0001e20008000419 */
[----:B------:R-:W-:Y:S05]  /*05e0*/  @!P1 BRA `(.L_x_0) ;  /* 0x0000002c00d49947 */ /* 0x000fea0003800000 */
[----:B0-----:R-:W0:Y:S01]  /*05f0*/  LDC.64 R4, c[0x0][0x250] ;  /* 0x00009400ff047b82 */ /* 0x001e220000000a00 */
[----:B------:R-:W-:Y:S01]  /*0600*/  ISETP.NE.U32.AND P1, PT, R8, RZ, PT ;  /* 0x000000ff0800720c */ /* 0x000fe20003f25070 */
[----:B------:R-:W-:Y:S01]  /*0610*/  ULDC UR4, c[0x0][0x258] ;  /* 0x0000960000047ab9 */ /* 0x000fe20000000800 */
[----:B------:R-:W-:Y:S01]  /*0620*/  LOP3.LUT R2, R0, 0x1f, RZ, 0xc0, !PT ;  /* 0x0000001f00027812 */ /* 0x000fe200078ec0ff */
[----:B------:R-:W-:Y:S01]  /*0630*/  ULDC.64 UR8, c[0x0][0x220] ;  /* 0x0000880000087ab9 */ /* 0x000fe20000000a00 */
[----:B------:R-:W-:Y:S01]  /*0640*/  SHF.R.U32.HI R8, RZ, 0x5, R0 ;  /* 0x00000005ff087819 */ /* 0x000fe20000011600 */
[----:B------:R-:W-:Y:S01]  /*0650*/  USHF.R.U32.HI UR22, URZ, 0x4, UR25 ;  /* 0x000000043f167899 */ /* 0x000fe20008011619 */
[----:B------:R-:W-:Y:S01]  /*0660*/  SHF.L.U32 R14, R14, 0x1, RZ ;  /* 0x000000010e0e7819 */ /* 0x000fe200000006ff */
[----:B------:R-:W1:Y:S01]  /*0670*/  LDC.64 R6, c[0x0][0x260] ;  /* 0x00009800ff067b82 */ /* 0x000e620000000a00 */
[----:B------:R-:W-:Y:S01]  /*0680*/  R2UR UR28, R8 ;  /* 0x00000000081c72ca */ /* 0x000fe200000e0000 */
[----:B------:R-:W-:Y:S01]  /*0690*/  IMAD R8, R2, UR4, RZ ;  /* 0x0000000402087c24 */ /* 0x000fe2000f8e02ff */
[----:B------:R-:W-:Y:S01]  /*06a0*/  SEL R9, RZ, 0x90, !P1 ;  /* 0x00000090ff097807 */ /* 0x000fe20004800000 */
[----:B------:R-:W-:Y:S01]  /*06b0*/  ULDC.64 UR4, c[0x0][0x218] ;  /* 0x0000860000047ab9 */ /* 0x000fe20000000a00 */
[----:B------:R-:W-:Y:S01]  /*06c0*/  LOP3.LUT R10, R0, 0x7f, RZ, 0xc0, !PT ;  /* 0x0000007f000a7812 */ /* 0x000fe200078ec0ff */
[C---:B------:R-:W-:Y:S01]  /*06d0*/  IMAD.HI R11, R8.reuse, 0x2, RZ ;  /* 0x00000002080b7827 */ /* 0x040fe200078e02ff */
[----:B------:R-:W-:Y:S01]  /*06e0*/  LOP3.LUT R14, R9, R14, RZ, 0x3c, !PT ;  /* 0x0000000e090e7212 */ /* 0x000fe200078e3cff */
[----:B------:R-:W2:Y:S01]  /*06f0*/  LDC R36, c[0x0][0x268] ;  /* 0x00009a00ff247b82 */ /* 0x000ea20000000800 */
[----:B------:R-:W-:Y:S01]  /*0700*/  SHF.L.U32 R9, R8, 0x1, RZ ;  /* 0x0000000108097819 */ /* 0x000fe200000006ff */
[----:B------:R-:W-:Y:S01]  /*0710*/  USGXT.U32 UR22, UR22, 0xe ;  /* 0x0000000e1616789a */ /* 0x000fe20008000000 */
[----:B------:R-:W-:-:S02]  /*0720*/  MOV R156, 0x3f800000 ;  /* 0x3f800000009c7802 */ /* 0x000fc40000000f00 */
[----:B------:R-:W-:Y:S02]  /*0730*/  CS2R R88, SRZ ;  /* 0x0000000000587805 */ /* 0x000fe4000001ff00 */
[----:B------:R-:W-:Y:S01]  /*0740*/  MOV R165, 0xff800000 ;  /* 0xff80000000a57802 */ /* 0x000fe20000000f00 */
[----:B------:R-:W-:Y:S01]  /*0750*/  UIADD3 UR7, UR28, 0x78, URZ ;  /* 0x000000781c077890 */ /* 0x000fe2000fffe03f */
[----:B------:R-:W-:Y:S01]  /*0760*/  MOV R153, RZ ;  /* 0x000000ff00997202 */ /* 0x000fe20000000f00 */
[----:B0-----:R-:W-:Y:S01]  /*0770*/  IMAD R4, R4, UR24, RZ ;  /* 0x0000001804047c24 */ /* 0x001fe2000f8e02ff */
[----:B------:R-:W-:Y:S01]  /*0780*/  UIADD3 UR6, UR28, 0x58, URZ ;  /* 0x000000581c067890 */ /* 0x000fe2000fffe03f */
[----:B------:R-:W-:Y:S01]  /*0790*/  MOV R157, RZ ;  /* 0x000000ff009d7202 */ /* 0x000fe20000000f00 */
[----:B------:R-:W-:Y:S01]  /*07a0*/  UIADD3 UR10, UP0, UR22, 0x2, URZ ;  /* 0x00000002160a7890 */ /* 0x000fe2000ff1e03f */
[C---:B------:R-:W-:Y:S01]  /*07b0*/  IMAD.HI R8, R4.reuse, 0x2, RZ ;  /* 0x0000000204087827 */ /* 0x040fe200078e02ff */
[----:B------:R-:W-:-:S02]  /*07c0*/  SHF.L.U32 R2, R4, 0x1, RZ ;  /* 0x0000000104027819 */ /* 0x000fc400000006ff */
[----:B------:R-:W-:Y:S02]  /*07d0*/  CS2R R90, SRZ ;  /* 0x00000000005a7805 */ /* 0x000fe4000001ff00 */
[----:B------:R-:W-:Y:S01]  /*07e0*/  LOP3.LUT R4, R14, 0x1000, R3, 0xf8, !PT ;  /* 0x000010000e047812 */ /* 0x000fe200078ef803 */
[----:B-1----:R-:W-:Y:S01]  /*07f0*/  IMAD R6, R6, UR24, RZ ;  /* 0x0000001806067c24 */ /* 0x002fe2000f8e02ff */
[----:B------:R-:W-:Y:S01]  /*0800*/  IADD3 R111, P1, P2, R9, UR4, R2 ;  /* 0x00000004096f7c10 */ /* 0x000fe2000fa3e002 */
[----:B------:R-:W-:Y:S01]  /*0810*/  IMAD R10, R10, R7, RZ ;  /* 0x000000070a0a7224 */ /* 0x000fe200078e02ff */
[----:B------:R-:W-:Y:S01]  /*0820*/  SHF.R.U32.HI R9, RZ, 0x7, R0 ;  /* 0x00000007ff097819 */ /* 0x000fe20000011600 */
[----:B------:R-:W-:Y:S01]  /*0830*/  IMAD.HI R25, R6, 0x2, RZ ;  /* 0x0000000206197827 */ /* 0x000fe200078e02ff */
[----:B------:R-:W-:Y:S01]  /*0840*/  IADD3.X R37, R11, UR5, R8, P1, P2 ;  /* 0x000000050b257c10 */ /* 0x000fe20008fe4408 */
[----:B------:R-:W-:Y:S01]  /*0850*/  UIADD3 UR4, UR28, 0x18, URZ ;  /* 0x000000181c047890 */ /* 0x000fe2000fffe03f */
[----:B------:R-:W-:Y:S01]  /*0860*/  SHF.R.U32.HI R8, RZ, 0x5, R0 ;  /* 0x00000005ff087819 */ /* 0x000fe20000011600 */
[----:B------:R-:W-:Y:S01]  /*0870*/  IMAD.HI R30, R10, 0x2, RZ ;  /* 0x000000020a1e7827 */ /* 0x000fe200078e02ff */
[----:B------:R-:W-:Y:S01]  /*0880*/  SHF.L.U32 R2, R6, 0x1, RZ ;  /* 0x0000000106027819 */ /* 0x000fe200000006ff */
[----:B------:R-:W-:Y:S01]  /*0890*/  UIADD3 UR5, UR28, 0x38, URZ ;  /* 0x000000381c057890 */ /* 0x000fe2000fffe03f */
[----:B------:R-:W-:Y:S01]  /*08a0*/  SHF.L.U32 R3, R10, 0x1, RZ ;  /* 0x000000010a037819 */ /* 0x000fe200000006ff */
[C---:B------:R-:W-:Y:S01]  /*08b0*/  IMAD R19, R5.reuse, UR7, RZ ;  /* 0x0000000705137c24 */ /* 0x040fe2000f8e02ff */
[----:B------:R-:W-:Y:S01]  /*08c0*/  SGXT.U32 R8, R8, 0x3 ;  /* 0x000000030808781a */ /* 0x000fe20000000000 */
[----:B------:R-:W-:Y:S01]  /*08d0*/  IMAD R17, R5, UR6, RZ ;  /* 0x0000000605117c24 */ /* 0x000fe2000f8e02ff */
[----:B------:R-:W-:Y:S01]  /*08e0*/  IADD3 R35, P1, P2, R3, UR8, R2 ;  /* 0x0000000803237c10 */ /* 0x000fe2000fa3e002 */
[----:B------:R-:W-:Y:S01]  /*08f0*/  IMAD R3, R5, UR4, RZ ;  /* 0x0000000405037c24 */ /* 0x000fe2000f8e02ff */
[----:B------:R-:W-:Y:S01]  /*0900*/  SGXT.U32 R2, R9, 0x1 ;  /* 0x000000010902781a */ /* 0x000fe20000000000 */
[----:B------:R-:W-:Y:S01]  /*0910*/  IMAD R16, R8, R5, RZ ;  /* 0x0000000508107224 */ /* 0x000fe200078e02ff */
[----:B------:R-:W-:Y:S01]  /*0920*/  IADD3.X R30, R30, UR9, R25, P1, P2 ;  /* 0x000000091e1e7c10 */ /* 0x000fe20008fe4419 */
[----:B------:R-:W-:Y:S01]  /*0930*/  IMAD R15, R5, UR5, RZ ;  /* 0x00000005050f7c24 */ /* 0x000fe2000f8e02ff */
[----:B------:R-:W-:Y:S01]  /*0940*/  LEA R12, P4, R3, R111, 0x1 ;  /* 0x0000006f030c7211 */ /* 0x000fe200078808ff */
[----:B--2---:R-:W-:Y:S01]  /*0950*/  IMAD R27, R2, R36, RZ ;  /* 0x00000024021b7224 */ /* 0x004fe200078e02ff */
[----:B------:R-:W-:Y:S01]  /*0960*/  LEA R2, R5, R16, 0x3 ;  /* 0x0000001005027211 */ /* 0x000fe200078e18ff */
[----:B------:R-:W-:Y:S01]  /*0970*/  UIADD3 UR5, UR25, 0x2000, URZ ;  /* 0x0000200019057890 */ /* 0x000fe2000fffe03f */
[----:B------:R-:W-:Y:S01]  /*0980*/  LEA.HI.X.SX32 R13, R3, R37, 0x1, P4 ;  /* 0x00000025030d7211 */ /* 0x000fe200020f0eff */
[----:B------:R-:W-:Y:S01]  /*0990*/  UMOV UR4, URZ ;  /* 0x0000003f00047c82 */ /* 0x000fe20008000000 */
[C---:B------:R-:W-:Y:S01]  /*09a0*/  LEA R6, R5.reuse, R2, 0x3 ;  /* 0x0000000205067211 */ /* 0x040fe200078e18ff */
[----:B------:R-:W-:Y:S01]  /*09b0*/  USHF.R.U32.HI UR5, URZ, 0x4, UR5 ;  /* 0x000000043f057899 */ /* 0x000fe20008011605 */
[C---:B------:R-:W-:Y:S01]  /*09c0*/  LEA R10, P3, R2.reuse, R111, 0x1 ;  /* 0x0000006f020a7211 */ /* 0x040fe200078608ff */
[----:B------:R-:W-:Y:S01]  /*09d0*/  UIADD3.X UR11, UR4, -0x7fffffe0, URZ, UP0, !UPT ;  /* 0x80000020040b7890 */ /* 0x000fe200087fe43f */
[----:B------:R-:W-:Y:S01]  /*09e0*/  LEA R24, R5, R6, 0x4 ;  /* 0x0000000605187211 */ /* 0x000fe200078e20ff */
[----:B------:R-:W-:Y:S01]  /*09f0*/  USGXT.U32 UR6, UR5, 0xe ;  /* 0x0000000e0506789a */ /* 0x000fe20008000000 */
[----:B------:R-:W-:-:S02]  /*0a00*/  LEA.HI.X.SX32 R11, R2, R37, 0x1, P3 ;  /* 0x00000025020b7211 */ /* 0x000fc400018f0eff */
[----:B------:R-:W-:Y:S02]  /*0a10*/  CS2R R92, SRZ ;  /* 0x00000000005c7805 */ /* 0x000fe4000001ff00 */
[----:B------:R-:W-:Y:S02]  /*0a20*/  LEA R2, R5, R24, 0x3 ;  /* 0x0000001805027211 */ /* 0x000fe400078e18ff */
[----:B------:R-:W-:Y:S02]  /*0a30*/  CS2R R94, SRZ ;  /* 0x00000000005e7805 */ /* 0x000fe4000001ff00 */
[----:B------:R-:W-:Y:S01]  /*0a40*/  LEA R18, P3, R19, R111, 0x1 ;  /* 0x0000006f13127211 */ /* 0x000fe200078608ff */
[----:B------:R-:W-:Y:S01]  /*0a50*/  UMOV UR8, 0x80 ;  /* 0x0000008000087882 */ /* 0x000fe20000000000 */
[----:B------:R-:W-:Y:S01]  /*0a60*/  LEA R26, R5, R2, 0x3 ;  /* 0x00000002051a7211 */ /* 0x000fe200078e18ff */
[----:B------:R-:W-:Y:S01]  /*0a70*/  UMOV UR9, 0x40000040 ;  /* 0x4000004000097882 */ /* 0x000fe20000000000 */
[----:B------:R-:W-:Y:S01]  /*0a80*/  LEA.HI.X.SX32 R19, R19, R37, 0x1, P3 ;  /* 0x0000002513137211 */ /* 0x000fe200018f0eff */
[----:B------:R-:W-:Y:S01]  /*0a90*/  UMOV UR7, URZ ;  /* 0x0000003f00077c82 */ /* 0x000fe20008000000 */
[----:B------:R-:W-:Y:S01]  /*0aa0*/  LEA R20, P3, R6, R111, 0x1 ;  /* 0x0000006f06147211 */ /* 0x000fe200078608ff */
[----:B------:R-:W-:Y:S01]  /*0ab0*/  UIADD3.64 UR8, UR6, UR8, URZ ;  /* 0x0000000806087297 */ /* 0x000fe2000fffe03f */
[C---:B------:R-:W-:Y:S01]  /*0ac0*/  LEA R28, R5.reuse, R26, 0x4 ;  /* 0x0000001a051c7211 */ /* 0x040fe200078e20ff */
[----:B------:R-:W-:Y:S01]  /*0ad0*/  UIADD3.64 UR14, UR10, 0xfe, URZ ;  /* 0x000000fe0a0e7897 */ /* 0x000fe2000fffe03f */
[----:B------:R-:W-:Y:S01]  /*0ae0*/  LEA R29, R36, R27, 0x1 ;  /* 0x0000001b241d7211 */ /* 0x000fe200078e08ff */
[----:B------:R-:W-:Y:S01]  /*0af0*/  UIADD3.64 UR18, UR10, 0x100, URZ ;  /* 0x000001000a127897 */ /* 0x000fe2000fffe03f */
[----:B------:R-:W-:Y:S01]  /*0b00*/  LEA R22, P4, R24, R111, 0x1 ;  /* 0x0000006f18167211 */ /* 0x000fe200078808ff */
[----:B------:R-:W-:Y:S01]  /*0b10*/  ULDC UR29, c[0x0][0x238] ;  /* 0x00008e00001d7ab9 */ /* 0x000fe20000000800 */
[----:B------:R-:W-:Y:S01]  /*0b20*/  LEA.HI.X.SX32 R21, R6, R37, 0x1, P3 ;  /* 0x0000002506157211 */ /* 0x000fe200018f0eff */
[----:B------:R-:W-:Y:S01]  /*0b30*/  UMOV UR20, UR6 ;  /* 0x0000000600147c82 */ /* 0x000fe20008000000 */
[----:B------:R-:W-:Y:S01]  /*0b40*/  LEA R6, R5, R28, 0x3 ;  /* 0x0000001c05067211 */ /* 0x000fe200078e18ff */
[----:B------:R-:W-:Y:S01]  /*0b50*/  UMOV UR21, 0x40000040 ;  /* 0x4000004000157882 */ /* 0x000fe20000000000 */
[----:B------:R-:W-:-:S02]  /*0b60*/  LEA R31, R36, R29, 0x1 ;  /* 0x0000001d241f7211 */ /* 0x000fc400078e08ff */
[----:B------:R-:W-:Y:S02]  /*0b70*/  LEA.HI.X.SX32 R23, R24, R37, 0x1, P4 ;  /* 0x0000002518177211 */ /* 0x000fe400020f0eff */
[----:B------:R-:W-:Y:S02]  /*0b80*/  LEA R96, P3, R2, R111, 0x1 ;  /* 0x0000006f02607211 */ /* 0x000fe400078608ff */
[----:B------:R-:W-:Y:S02]  /*0b90*/  LEA R24, R5, R6, 0x3 ;  /* 0x0000000605187211 */ /* 0x000fe400078e18ff */
[----:B------:R-:W-:Y:S02]  /*0ba0*/  LEA R32, R36, R31, 0x1 ;  /* 0x0000001f24207211 */ /* 0x000fe400078e08ff */
[----:B------:R-:W-:Y:S02]  /*0bb0*/  LEA R98, P4, R26, R111, 0x1 ;  /* 0x0000006f1a627211 */ /* 0x000fe400078808ff */
[----:B------:R-:W-:-:S02]  /*0bc0*/  LEA.HI.X.SX32 R97, R2, R37, 0x1, P3 ;  /* 0x0000002502617211 */ /* 0x000fc400018f0eff */
[----:B------:R-:W-:Y:S02]  /*0bd0*/  LEA R2, R5, R24, 0x4 ;  /* 0x0000001805027211 */ /* 0x000fe400078e20ff */
[----:B------:R-:W-:Y:S02]  /*0be0*/  LEA R33, R36, R32, 0x1 ;  /* 0x0000002024217211 */ /* 0x000fe400078e08ff */
[----:B------:R-:W-:Y:S02]  /*0bf0*/  LEA R14, P5, R15, R111, 0x1 ;  /* 0x0000006f0f0e7211 */ /* 0x000fe400078a08ff */
[----:B------:R-:W-:Y:S02]  /*0c00*/  LEA.HI.X.SX32 R99, R26, R37, 0x1, P4 ;  /* 0x000000251a637211 */ /* 0x000fe400020f0eff */
[-C--:B------:R-:W-:Y:S02]  /*0c10*/  LEA R100, P3, R28, R111.reuse, 0x1 ;  /* 0x0000006f1c647211 */ /* 0x080fe400078608ff */
[----:B------:R-:W-:-:S02]  /*0c20*/  LEA R102, P4, R6, R111, 0x1 ;  /* 0x0000006f06667211 */ /* 0x000fc400078808ff */
[----:B------:R-:W-:Y:S02]  /*0c30*/  LEA R26, R5, R2, 0x3 ;  /* 0x00000002051a7211 */ /* 0x000fe400078e18ff */
[----:B------:R-:W-:Y:S02]  /*0c40*/  LEA R34, R36, R33, 0x1 ;  /* 0x0000002124227211 */ /* 0x000fe400078e08ff */
[----:B------:R-:W-:Y:S02]  /*0c50*/  LEA.HI.X.SX32 R15, R15, R37, 0x1, P5 ;  /* 0x000000250f0f7211 */ /* 0x000fe400028f0eff */
[----:B------:R-:W-:Y:S02]  /*0c60*/  LEA R104, P5, R24, R111, 0x1 ;  /* 0x0000006f18687211 */ /* 0x000fe400078a08ff */
[-C--:B------:R-:W-:Y:S02]  /*0c70*/  LEA.HI.X.SX32 R101, R28, R37.reuse, 0x1, P3 ;  /* 0x000000251c657211 */ /* 0x080fe400018f0eff */
[----:B------:R-:W-:-:S02]  /*0c80*/  LEA.HI.X.SX32 R103, R6, R37, 0x1, P4 ;  /* 0x0000002506677211 */ /* 0x000fc400020f0eff */
[----:B------:R-:W-:Y:S02]  /*0c90*/  LEA R3, R5, R26, 0x3 ;  /* 0x0000001a05037211 */ /* 0x000fe400078e18ff */
[-C--:B------:R-:W-:Y:S02]  /*0ca0*/  LEA R106, P3, R2, R111.reuse, 0x1 ;  /* 0x0000006f026a7211 */ /* 0x080fe400078608ff */
[----:B------:R-:W-:Y:S02]  /*0cb0*/  LEA R6, R36, R34, 0x1 ;  /* 0x0000002224067211 */ /* 0x000fe400078e08ff */
[----:B------:R-:W-:Y:S02]  /*0cc0*/  LEA R8, P6, R16, R111, 0x1 ;  /* 0x0000006f10087211 */ /* 0x000fe400078c08ff */
[----:B------:R-:W-:Y:S02]  /*0cd0*/  LEA.HI.X.SX32 R105, R24, R37, 0x1, P5 ;  /* 0x0000002518697211 */ /* 0x000fe400028f0eff */
[----:B------:R-:W-:-:S02]  /*0ce0*/  LEA R110, P5, R3, R111, 0x1 ;  /* 0x0000006f036e7211 */ /* 0x000fc400078a08ff */
[-C--:B------:R-:W-:Y:S02]  /*0cf0*/  LEA.HI.X.SX32 R107, R2, R37.reuse, 0x1, P3 ;  /* 0x00000025026b7211 */ /* 0x080fe400018f0eff */
[----:B------:R-:W-:Y:S02]  /*0d00*/  LEA R2, R36, R6, 0x1 ;  /* 0x0000000624027211 */ /* 0x000fe400078e08ff */
[----:B------:R-:W-:Y:S02]  /*0d10*/  LEA.HI.X.SX32 R9, R16, R37, 0x1, P6 ;  /* 0x0000002510097211 */ /* 0x000fe400030f0eff */
[-C--:B------:R-:W-:Y:S02]  /*0d20*/  LEA R16, P6, R17, R111.reuse, 0x1 ;  /* 0x0000006f11107211 */ /* 0x080fe400078c08ff */
[----:B------:R-:W-:Y:S02]  /*0d30*/  LEA R108, P4, R26, R111, 0x1 ;  /* 0x0000006f1a6c7211 */ /* 0x000fe400078808ff */
[----:B------:R-:W-:-:S02]  /*0d40*/  LEA.HI.X.SX32 R111, R3, R37, 0x1, P5 ;  /* 0x00000025036f7211 */ /* 0x000fc400028f0eff */
[C---:B------:R-:W-:Y:S02]  /*0d50*/  LEA R3, R36.reuse, R2, 0x1 ;  /* 0x0000000224037211 */ /* 0x040fe400078e08ff */
[----:B------:R-:W-:Y:S02]  /*0d60*/  LEA R116, P3, R31, R35, 0x1 ;  /* 0x000000231f747211 */ /* 0x000fe400078608ff */
[C---:B------:R-:W-:Y:S02]  /*0d70*/  LEA R24, R36.reuse, R3, 0x1 ;  /* 0x0000000324187211 */ /* 0x040fe400078e08ff */
[----:B------:R-:W-:Y:S02]  /*0d80*/  LEA R112, P1, R27, R35, 0x1 ;  /* 0x000000231b707211 */ /* 0x000fe400078208ff */
[----:B------:R-:W-:Y:S02]  /*0d90*/  LEA R25, R36, R24, 0x1 ;  /* 0x0000001824197211 */ /* 0x000fe400078e08ff */
[----:B------:R-:W-:-:S02]  /*0da0*/  LEA.HI.X.SX32 R117, R31, R30, 0x1, P3 ;  /* 0x0000001e1f757211 */ /* 0x000fc400018f0eff */
[----:B------:R-:W-:Y:S02]  /*0db0*/  LEA R122, P3, R34, R35, 0x1 ;  /* 0x00000023227a7211 */ /* 0x000fe400078608ff */
[----:B------:R-:W-:Y:S02]  /*0dc0*/  LEA.HI.X.SX32 R109, R26, R37, 0x1, P4 ;  /* 0x000000251a6d7211 */ /* 0x000fe400020f0eff */
[----:B------:R-:W-:Y:S02]  /*0dd0*/  LEA R114, P2, R29, R35, 0x1 ;  /* 0x000000231d727211 */ /* 0x000fe400078408ff */
[----:B------:R-:W-:Y:S02]  /*0de0*/  LEA.HI.X.SX32 R113, R27, R30, 0x1, P1 ;  /* 0x0000001e1b717211 */ /* 0x000fe400008f0eff */
[----:B------:R-:W-:Y:S02]  /*0df0*/  LEA R26, R36, R25, 0x1 ;  /* 0x00000019241a7211 */ /* 0x000fe400078e08ff */
[----:B------:R-:W-:-:S02]  /*0e00*/  LEA R118, P1, R32, R35, 0x1 ;  /* 0x0000002320767211 */ /* 0x000fc400078208ff */
[-C--:B------:R-:W-:Y:S02]  /*0e10*/  LEA.HI.X.SX32 R123, R34, R30.reuse, 0x1, P3 ;  /* 0x0000001e227b7211 */ /* 0x080fe400018f0eff */
[----:B------:R-:W-:Y:S02]  /*0e20*/  LEA.HI.X.SX32 R115, R29, R30, 0x1, P2 ;  /* 0x0000001e1d737211 */ /* 0x000fe400010f0eff */
[-C--:B------:R-:W-:Y:S02]  /*0e30*/  LEA R128, P3, R3, R35.reuse, 0x1 ;  /* 0x0000002303807211 */ /* 0x080fe400078608ff */
[----:B------:R-:W-:Y:S02]  /*0e40*/  LEA R120, P2, R33, R35, 0x1 ;  /* 0x0000002321787211 */ /* 0x000fe400078408ff */
[----:B------:R-:W-:Y:S02]  /*0e50*/  LEA R27, R36, R26, 0x1 ;  /* 0x0000001a241b7211 */ /* 0x000fe400078e08ff */
[----:B------:R-:W-:-:S02]  /*0e60*/  LEA.HI.X.SX32 R119, R32, R30, 0x1, P1 ;  /* 0x0000001e20777211 */ /* 0x000fc400008f0eff */
[----:B------:R-:W-:Y:S02]  /*0e70*/  LEA R124, P1, R6, R35, 0x1 ;  /* 0x00000023067c7211 */ /* 0x000fe400078208ff */
[-C--:B------:R-:W-:Y:S02]  /*0e80*/  LEA.HI.X.SX32 R129, R3, R30.reuse, 0x1, P3 ;  /* 0x0000001e03817211 */ /* 0x080fe400018f0eff */
[-C--:B------:R-:W-:Y:S02]  /*0e90*/  LEA.HI.X.SX32 R121, R33, R30.reuse, 0x1, P2 ;  /* 0x0000001e21797211 */ /* 0x080fe400010f0eff */
[----:B------:R-:W-:Y:S02]  /*0ea0*/  LEA R3, R36, R27, 0x1 ;  /* 0x0000001b24037211 */ /* 0x000fe400078e08ff */
[----:B------:R-:W-:Y:S02]  /*0eb0*/  LEA R126, P2, R2, R35, 0x1 ;  /* 0x00000023027e7211 */ /* 0x000fe400078408ff */
[----:B------:R-:W-:-:S02]  /*0ec0*/  LEA.HI.X.SX32 R125, R6, R30, 0x1, P1 ;  /* 0x0000001e067d7211 */ /* 0x000fc400008f0eff */
[----:B------:R-:W-:Y:S02]  /*0ed0*/  LEA R130, P1, R24, R35, 0x1 ;  /* 0x0000002318827211 */ /* 0x000fe400078208ff */
[----:B------:R-:W-:Y:S02]  /*0ee0*/  LEA R6, R36, R3, 0x1 ;  /* 0x0000000324067211 */ /* 0x000fe400078e08ff */
[-C--:B------:R-:W-:Y:S02]  /*0ef0*/  LEA.HI.X.SX32 R127, R2, R30.reuse, 0x1, P2 ;  /* 0x0000001e027f7211 */ /* 0x080fe400010f0eff */
[-C--:B------:R-:W-:Y:S02]  /*0f00*/  LEA R132, P2, R25, R35.reuse, 0x1 ;  /* 0x0000002319847211 */ /* 0x080fe400078408ff */
[----:B------:R-:W-:Y:S02]  /*0f10*/  LEA R134, P3, R26, R35, 0x1 ;  /* 0x000000231a867211 */ /* 0x000fe400078608ff */
[----:B------:R-:W-:-:S02]  /*0f20*/  LEA.HI.X.SX32 R131, R24, R30, 0x1, P1 ;  /* 0x0000001e18837211 */ /* 0x000fc400008f0eff */
[----:B------:R-:W-:Y:S02]  /*0f30*/  LEA R24, R36, R6, 0x1 ;  /* 0x0000000624187211 */ /* 0x000fe400078e08ff */
[-C--:B------:R-:W-:Y:S02]  /*0f40*/  LEA.HI.X.SX32 R133, R25, R30.reuse, 0x1, P2 ;  /* 0x0000001e19857211 */ /* 0x080fe400010f0eff */
[----:B------:R-:W-:Y:S02]  /*0f50*/  LEA.HI.X.SX32 R135, R26, R30, 0x1, P3 ;  /* 0x0000001e1a877211 */ /* 0x000fe400018f0eff */
[-C--:B------:R-:W-:Y:S02]  /*0f60*/  LEA R138, P2, R3, R35.reuse, 0x1 ;  /* 0x00000023038a7211 */ /* 0x080fe400078408ff */
[-C--:B------:R-:W-:Y:S02]  /*0f70*/  LEA R136, P1, R27, R35.reuse, 0x1 ;  /* 0x000000231b887211 */ /* 0x080fe400078208ff */
[----:B------:R-:W-:-:S02]  /*0f80*/  LEA R140, P3, R6, R35, 0x1 ;  /* 0x00000023068c7211 */ /* 0x000fc400078608ff */
[----:B------:R-:W-:Y:S02]  /*0f90*/  LEA R2, P4, R24, R35, 0x1 ;  /* 0x0000002318027211 */ /* 0x000fe400078808ff */
[-C--:B------:R-:W-:Y:S02]  /*0fa0*/  LEA.HI.X.SX32 R139, R3, R30.reuse, 0x1, P2 ;  /* 0x0000001e038b7211 */ /* 0x080fe400010f0eff */
[----:B------:R-:W-:Y:S02]  /*0fb0*/  LEA.HI.X.SX32 R17, R17, R37, 0x1, P6 ;  /* 0x0000002511117211 */ /* 0x000fe400030f0eff */
[-C--:B------:R-:W-:Y:S02]  /*0fc0*/  LEA.HI.X.SX32 R137, R27, R30.reuse, 0x1, P1 ;  /* 0x0000001e1b897211 */ /* 0x080fe400008f0eff */
[-C--:B------:R-:W-:Y:S02]  /*0fd0*/  LEA.HI.X.SX32 R141, R6, R30.reuse, 0x1, P3 ;  /* 0x0000001e068d7211 */ /* 0x080fe400018f0eff */
[----:B------:R-:W-:-:S02]  /*0fe0*/  LEA.HI.X.SX32 R3, R24, R30, 0x1, P4 ;  /* 0x0000001e18037211 */ /* 0x000fc400020f0eff */
[----:B------:R-:W-:Y:S02]  /*0ff0*/  MOV R159, 0xff800000 ;  /* 0xff800000009f7802 */ /* 0x000fe40000000f00 */
[----:B------:R-:W-:Y:S02]  /*1000*/  MOV R158, 0x3f800000 ;  /* 0x3f800000009e7802 */ /* 0x000fe40000000f00 */
[C---:B------:R-:W-:Y:S02]  /*1010*/  LOP3.LUT R155, R4.reuse, 0x20, RZ, 0x3c, !PT ;  /* 0x00000020049b7812 */ /* 0x040fe400078e3cff */
[C---:B------:R-:W-:Y:S02]  /*1020*/  LOP3.LUT R154, R4.reuse, 0x40, RZ, 0x3c, !PT ;  /* 0x00000040049a7812 */ /* 0x040fe400078e3cff */
[----:B------:R-:W-:-:S07]  /*1030*/  LOP3.LUT R152, R4, 0x60, RZ, 0x3c, !PT ;  /* 0x0000006004987812 */ /* 0x000fce00078e3cff */
.L_x_1:
[----:B------:R-:W-:-:S04]  /*1040*/  IMAD.WIDE R24, R153, 0x2, R8 ;  /* 0x0000000299187825 */ /* 0x000fc800078e0208 */
[C---:B------:R-:W-:Y:S01]  /*1050*/  IMAD.WIDE R26, R153.reuse, 0x2, R10 ;  /* 0x00000002991a7825 */ /* 0x040fe200078e020a */
[----:B------:R0:W2:Y:S03]  /*1060*/  LDG.E.U16 R6, desc[UR26][R24.64] ;  /* 0x0000001a18067981 */ /* 0x0000a6000c1e1500 */
[C---:B------:R-:W-:Y:S01]  /*1070*/  IMAD.WIDE R28, R153.reuse, 0x2, R20 ;  /* 0x00000002991c7825 */ /* 0x040fe200078e0214 */
[----:B------:R1:W3:Y:S03]  /*1080*/  LDG.E.U16 R44, desc[UR26][R26.64] ;  /* 0x0000001a1a2c7981 */ /* 0x0002e6000c1e1500 */
[C---:B------:R-:W-:Y:S01]  /*1090*/  IMAD.WIDE R30, R153.reuse, 0x2, R12 ;  /* 0x00000002991e7825 */ /* 0x040fe200078e020c */
[----:B------:R4:W5:Y:S03]  /*10a0*/  LDG.E.U16 R46, desc[UR26][R28.64] ;  /* 0x0000001a1c2e7981 */ /* 0x000966000c1e1500 */
[C---:B------:R-:W-:Y:S01]  /*10b0*/  IMAD.WIDE R32, R153.reuse, 0x2, R22 ;  /* 0x0000000299207825 */ /* 0x040fe200078e0216 */
[----:B------:R4:W5:Y:S03]  /*10c0*/  LDG.E.U16 R48, desc[UR26][R30.64] ;  /* 0x0000001a1e307981 */ /* 0x000966000c1e1500 */
[C---:B------:R-:W-:Y:S01]  /*10d0*/  IMAD.WIDE R34, R153.reuse, 0x2, R96 ;  /* 0x0000000299227825 */ /* 0x040fe200078e0260 */
[----:B------:R4:W5:Y:S03]  /*10e0*/  LDG.E.U16 R50, desc[UR26][R32.64] ;  /* 0x0000001a20327981 */ /* 0x000966000c1e1500 */
[C---:B0-----:R-:W-:Y:S01]  /*10f0*/  IMAD.WIDE R24, R153.reuse, 0x2, R98 ;  /* 0x0000000299187825 */ /* 0x041fe200078e0262 */
[----:B------:R0:W5:Y:S03]  /*1100*/  LDG.E.U16 R52, desc[UR26][R34.64] ;  /* 0x0000001a22347981 */ /* 0x000166000c1e1500 */
[----:B------:R-:W-:-:S02]  /*1110*/  IMAD.WIDE R36, R153, 0x2, R14 ;  /* 0x0000000299247825 */ /* 0x000fc400078e020e */
[----:B------:R-:W5:Y:S02]  /*1120*/  LDG.E.U16 R24, desc[UR26][R24.64] ;  /* 0x0000001a18187981 */ /* 0x000f64000c1e1500 */
[C---:B------:R-:W-:Y:S02]  /*1130*/  IMAD.WIDE R38, R153.reuse, 0x2, R100 ;  /* 0x0000000299267825 */ /* 0x040fe400078e0264 */
[----:B------:R-:W5:Y:S02]  /*1140*/  LDG.E.U16 R36, desc[UR26][R36.64] ;  /* 0x0000001a24247981 */ /* 0x000f64000c1e1500 */
[C---:B------:R-:W-:Y:S02]  /*1150*/  IMAD.WIDE R40, R153.reuse, 0x2, R102 ;  /* 0x0000000299287825 */ /* 0x040fe400078e0266 */
[----:B------:R-:W5:Y:S02]  /*1160*/  LDG.E.U16 R38, desc[UR26][R38.64] ;  /* 0x0000001a26267981 */ /* 0x000f64000c1e1500 */
[----:B------:R-:W-:-:S02]  /*1170*/  IMAD.WIDE R42, R153, 0x2, R104 ;  /* 0x00000002992a7825 */ /* 0x000fc400078e0268 */
[----:B------:R-:W5:Y:S02]  /*1180*/  LDG.E.U16 R160, desc[UR26][R40.64] ;  /* 0x0000001a28a07981 */ /* 0x000f64000c1e1500 */
[C---:B-1----:R-:W-:Y:S02]  /*1190*/  IMAD.WIDE R26, R153.reuse, 0x2, R16 ;  /* 0x00000002991a7825 */ /* 0x042fe400078e0210 */
[----:B------:R-:W5:Y:S02]  /*11a0*/  LDG.E.U16 R162, desc[UR26][R42.64] ;  /* 0x0000001a2aa27981 */ /* 0x000f64000c1e1500 */
[C---:B----4-:R-:W-:Y:S02]  /*11b0*/  IMAD.WIDE R28, R153.reuse, 0x2, R106 ;  /* 0x00000002991c7825 */ /* 0x050fe400078e026a */
[----:B------:R-:W4:Y:S02]  /*11c0*/  LDG.E.U16 R164, desc[UR26][R26.64] ;  /* 0x0000001a1aa47981 */ /* 0x000f24000c1e1500 */
[----:B------:R-:W-:-:S02]  /*11d0*/  IMAD.WIDE R30, R153, 0x2, R108 ;  /* 0x00000002991e7825 */ /* 0x000fc400078e026c */
[----:B------:R-:W4:Y:S02]  /*11e0*/  LDG.E.U16 R166, desc[UR26][R28.64] ;  /* 0x0000001a1ca67981 */ /* 0x000f24000c1e1500 */
[C---:B------:R-:W-:Y:S02]  /*11f0*/  IMAD.WIDE R32, R153.reuse, 0x2, R110 ;  /* 0x0000000299207825 */ /* 0x040fe400078e026e */
[----:B------:R-:W4:Y:S02]  /*1200*/  LDG.E.U16 R168, desc[UR26][R30.64] ;  /* 0x0000001a1ea87981 */ /* 0x000f24000c1e1500 */
[----:B0-----:R-:W-:Y:S02]  /*1210*/  IMAD.WIDE R34, R153, 0x2, R18 ;  /* 0x0000000299227825 */ /* 0x001fe400078e0212 */
[----:B------:R-:W4:Y:S04]  /*1220*/  LDG.E.U16 R170, desc[UR26][R32.64] ;  /* 0x0000001a20aa7981 */ /* 0x000f28000c1e1500 */
[----:B------:R-:W4:Y:S01]  /*1230*/  LDG.E.U16 R172, desc[UR26][R34.64] ;  /* 0x0000001a22ac7981 */ /* 0x000f22000c1e1500 */
[----:B------:R-:W-:Y:S06]  /*1240*/  BAR.SYNC.DEFER_BLOCKING 0x0 ;  /* 0x0000000000007b1d */ /* 0x000fec0000010000 */
[----:B------:R-:W-:Y:S01]  /*1250*/  UMOV UR23, 0x80000020 ;  /* 0x8000002000177882 */ /* 0x000fe20000000000 */
[----:B------:R-:W-:Y:S01]  /*1260*/  UMOV UR12, UR20 ;  /* 0x00000014000c7c82 */ /* 0x000fe20008000000 */
[----:B------:R-:W-:Y:S01]  /*1270*/  UMOV UR13, UR21 ;  /* 0x00000015000d7c82 */ /* 0x000fe20008000000 */
[----:B------:R-:W-:Y:S01]  /*1280*/  UMOV UR16, UR8 ;  /* 0x0000000800107c82 */ /* 0x000fe20008000000 */
[----:B------:R-:W-:Y:S01]  /*1290*/  UMOV UR17, UR9 ;  /* 0x0000000900117c82 */ /* 0x000fe20008000000 */
[----:B--2---:R-:W-:Y:S04]  /*12a0*/  STS.U16 [R147+UR25], R6 ;  /* 0x0000000693007988 */ /* 0x004fe80008000419 */
[----:B---3--:R-:W-:Y:S04]  /*12b0*/  STS.U16 [R147+UR25+0x200], R44 ;  /* 0x0002002c93007988 */ /* 0x008fe80008000419 */
[----:B-----5:R-:W-:Y:S04]  /*12c0*/  STS.U16 [R147+UR25+0x400], R46 ;  /* 0x0004002e93007988 */ /* 0x020fe80008000419 */
[----:B------:R-:W-:Y:S04]  /*12d0*/  STS.U16 [R147+UR25+0x600], R48 ;  /* 0x0006003093007988 */ /* 0x000fe80008000419 */
[----:B------:R-:W-:Y:S04]  /*12e0*/  STS.U16 [R147+UR25+0x800], R50 ;  /* 0x0008003293007988 */ /* 0x000fe80008000419 */
[----:B------:R-:W-:Y:S04]  /*12f0*/  STS.U16 [R147+UR25+0xa00], R52 ;  /* 0x000a003493007988 */ /* 0x000fe80008000419 */
[----:B------:R-:W-:Y:S04]  /*1300*/  STS.U16 [R147+UR25+0xc00], R24 ;  /* 0x000c001893007988 */ /* 0x000fe80008000419 */
[----:B------:R-:W-:Y:S04]  /*1310*/  STS.U16 [R147+UR25+0xe00], R36 ;  /* 0x000e002493007988 */ /* 0x000fe80008000419 */
[----:B------:R0:W-:Y:S04]  /*1320*/  STS.U16 [R147+UR25+0x1000], R38 ;  /* 0x0010002693007988 */ /* 0x0001e80008000419 */
[----:B------:R1:W-:Y:S04]  /*1330*/  STS.U16 [R147+UR25+0x1200], R160 ;  /* 0x001200a093007988 */ /* 0x0003e80008000419 */
[----:B------:R-:W-:Y:S04]  /*1340*/  STS.U16 [R147+UR25+0x1400], R162 ;  /* 0x001400a293007988 */ /* 0x000fe80008000419 */
[----:B----4-:R2:W-:Y:S04]  /*1350*/  STS.U16 [R147+UR25+0x1600], R164 ;  /* 0x001600a493007988 */ /* 0x0105e80008000419 */
[----:B------:R-:W-:Y:S04]  /*1360*/  STS.U16 [R147+UR25+0x1800], R166 ;  /* 0x001800a693007988 */ /* 0x000fe80008000419 */
[----:B------:R-:W-:Y:S04]  /*1370*/  STS.U16 [R147+UR25+0x1a00], R168 ;  /* 0x001a00a893007988 */ /* 0x000fe80008000419 */
[----:B------:R-:W-:Y:S04]  /*1380*/  STS.U16 [R147+UR25+0x1c00], R170 ;  /* 0x001c00aa93007988 */ /* 0x000fe80008000419 */
[----:B------:R-:W-:Y:S01]  /*1390*/  STS.U16 [R147+UR25+0x1e00], R172 ;  /* 0x001e00ac93007988 */ /* 0x000fe20008000419 */
[----:B------:R3:W-:Y:S06]  /*13a0*/  MEMBAR.ALL.CTA ;  /* 0x0000000000007992 */ /* 0x0007ec0000008000 */
[----:B---3--:R-:W3:Y:S02]  /*13b0*/  FENCE.VIEW.ASYNC.S ;  /* 0x00000000000073c6 */ /* 0x008ee40000000000 */
[----:B---3--:R-:W-:Y:S06]  /*13c0*/  BAR.SYNC.DEFER_BLOCKING 0x0 ;  /* 0x0000000000007b1d */ /* 0x008fec0000010000 */
[----:B0-----:R-:W-:-:S06]  /*13d0*/  WARPGROUP.ARRIVE ;  /* 0x00000000000079c5 */ /* 0x001fcc0000000000 */
[----:B------:R-:W-:Y:S04]  /*13e0*/  HGMMA.64x64x16.F32.BF16 R56, gdesc[UR20].tnspA, RZ, !UPT ;  /* 0x20e00000143879f0 */ /* 0x000fe8000c7018ff */
[----:B------:R-:W-:Y:S04]  /*13f0*/  HGMMA.64x64x16.F32.BF16 R56, gdesc[UR8].tnspA, R56 ;  /* 0x20e00000083879f0 */ /* 0x000fe80008701838 */
[----:B------:R-:W-:Y:S04]  /*1400*/  HGMMA.64x64x16.F32.BF16 R24, gdesc[UR12].tnspA, RZ, !UPT ;  /* 0x20e000000c1879f0 */ /* 0x000fe8000c7018ff */
[----:B------:R-:W-:Y:S03]  /*1410*/  HGMMA.64x64x16.F32.BF16 R24, gdesc[UR16].tnspA, R24, gsb0 ;  /* 0x20e00000101879f0 */ /* 0x000fe60008001818 */
[----:B------:R-:W-:-:S02]  /*1420*/  WARPGROUP.DEPBAR.LE gsb0, 0x0 ;  /* 0x00008000000079c5 */ /* 0x000fc40000010000 */
[----:B------:R-:W-:Y:S01]  /*1430*/  FMUL R6, R56, UR29 ;  /* 0x0000001d38067c20 */ /* 0x000fe20008400000 */
[----:B------:R-:W-:Y:S01]  /*1440*/  FMUL R161, R57, UR29 ;  /* 0x0000001d39a17c20 */ /* 0x000fe20008400000 */
[----:B-1----:R-:W-:-:S04]  /*1450*/  FMUL R160, R60, UR29 ;  /* 0x0000001d3ca07c20 */ /* 0x002fc80008400000 */
[----:B------:R-:W-:Y:S01]  /*1460*/  FMNMX R161, R6, R161, !PT ;  /* 0x000000a106a17209 */ /* 0x000fe20007800000 */
[----:B------:R-:W-:-:S03]  /*1470*/  FMUL R6, R61, UR29 ;  /* 0x0000001d3d067c20 */ /* 0x000fc60008400000 */
        /* <DEDUP_REMOVED lines=56> */
[----:B------:R-:W-:-:S04]  /*1800*/  FMNMX R161, R160, R161, !PT ;  /* 0x000000a1a0a17209 */ /* 0x000fc80007800000 */
[----:B--2---:R-:W-:-:S05]  /*1810*/  FMNMX R164, R6, R161, !PT ;  /* 0x000000a106a47209 */ /* 0x004fca0007800000 */
[----:B------:R-:W0:Y:S01]  /*1820*/  SHFL.BFLY PT, R161, R164, 0x2, 0x1f ;  /* 0x0c401f00a4a17f89 */ /* 0x000e2200000e0000 */
[----:B------:R-:W-:Y:S01]  /*1830*/  FMUL R6, R58, UR29 ;  /* 0x0000001d3a067c20 */ /* 0x000fe20008400000 */
[----:B------:R-:W-:Y:S01]  /*1840*/  FMUL R163, R59, UR29 ;  /* 0x0000001d3ba37c20 */ /* 0x000fe20008400000 */
[----:B------:R-:W-:-:S04]  /*1850*/  FMUL R162, R62, UR29 ;  /* 0x0000001d3ea27c20 */ /* 0x000fc80008400000 */
[----:B------:R-:W-:Y:S01]  /*1860*/  FMNMX R163, R6, R163, !PT ;  /* 0x000000a306a37209 */ /* 0x000fe20007800000 */
[----:B------:R-:W-:-:S03]  /*1870*/  FMUL R6, R63, UR29 ;  /* 0x0000001d3f067c20 */ /* 0x000fc60008400000 */
[----:B------:R-:W-:Y:S02]  /*1880*/  FMNMX R171, R162, R163, !PT ;  /* 0x000000a3a2ab7209 */ /* 0x000fe40007800000 */
[----:B0-----:R-:W-:Y:S01]  /*1890*/  FMNMX R166, R164, R161, !PT ;  /* 0x000000a1a4a67209 */ /* 0x001fe20007800000 */
[----:B------:R-:W-:-:S04]  /*18a0*/  FMUL R164, R66, UR29 ;  /* 0x0000001d42a47c20 */ /* 0x000fc80008400000 */
[----:B------:R-:W0:Y:S01]  /*18b0*/  SHFL.BFLY PT, R173, R166, 0x1, 0x1f ;  /* 0x0c201f00a6ad7f89 */ /* 0x000e2200000e0000 */
[----:B------:R-:W-:Y:S01]  /*18c0*/  FMNMX R171, R6, R171, !PT ;  /* 0x000000ab06ab7209 */ /* 0x000fe20007800000 */
[----:B------:R-:W-:-:S03]  /*18d0*/  IMAD.WIDE R160, R157, 0x2, R112 ;  /* 0x000000029da07825 */ /* 0x000fc600078e0270 */
[----:B------:R-:W-:Y:S01]  /*18e0*/  FMNMX R175, R164, R171, !PT ;  /* 0x000000aba4af7209 */ /* 0x000fe20007800000 */
[----:B------:R-:W-:Y:S01]  /*18f0*/  FMUL R164, R67, UR29 ;  /* 0x0000001d43a47c20 */ /* 0x000fe20008400000 */
[----:B------:R-:W-:Y:S01]  /*1900*/  FMUL R170, R70, UR29 ;  /* 0x0000001d46aa7c20 */ /* 0x000fe20008400000 */
[----:B------:R1:W2:Y:S03]  /*1910*/  LDG.E.U16 R167, desc[UR26][R160.64] ;  /* 0x0000001aa0a77981 */ /* 0x0002a6000c1e1500 */
[----:B------:R-:W-:Y:S01]  /*1920*/  FMNMX R175, R164, R175, !PT ;  /* 0x000000afa4af7209 */ /* 0x000fe20007800000 */
[----:B------:R-:W-:Y:S01]  /*1930*/  FMUL R164, R71, UR29 ;  /* 0x0000001d47a47c20 */ /* 0x000fe20008400000 */
[----:B------:R-:W-:Y:S02]  /*1940*/  IMAD.WIDE R162, R157, 0x2, R114 ;  /* 0x000000029da27825 */ /* 0x000fe400078e0272 */
[----:B------:R-:W-:-:S02]  /*1950*/  FMNMX R175, R170, R175, !PT ;  /* 0x000000afaaaf7209 */ /* 0x000fc40007800000 */
[----:B-1----:R-:W-:-:S04]  /*1960*/  IMAD.WIDE R160, R157, 0x2, R118 ;  /* 0x000000029da07825 */ /* 0x002fc800078e0276 */
[----:B------:R-:W-:Y:S01]  /*1970*/  FMUL R170, R74, UR29 ;  /* 0x0000001d4aaa7c20 */ /* 0x000fe20008400000 */
[----:B------:R-:W-:Y:S01]  /*1980*/  FMNMX R177, R164, R175, !PT ;  /* 0x000000afa4b17209 */ /* 0x000fe20007800000 */
[----:B------:R-:W-:Y:S01]  /*1990*/  IMAD.WIDE R168, R157, 0x2, R116 ;  /* 0x000000029da87825 */ /* 0x000fe200078e0274 */
[----:B------:R1:W3:Y:S01]  /*19a0*/  LDG.E.U16 R171, desc[UR26][R160.64] ;  /* 0x0000001aa0ab7981 */ /* 0x0002e2000c1e1500 */
[----:B0-----:R-:W-:Y:S02]  /*19b0*/  FMNMX R6, R166, R173, !PT ;  /* 0x000000ada6067209 */ /* 0x001fe40007800000 */
[----:B------:R-:W-:Y:S01]  /*19c0*/  FMUL R164, R75, UR29 ;  /* 0x0000001d4ba47c20 */ /* 0x000fe20008400000 */
[----:B------:R0:W4:Y:S01]  /*19d0*/  LDG.E.U16 R166, desc[UR26][R162.64] ;  /* 0x0000001aa2a67981 */ /* 0x000122000c1e1500 */
[----:B------:R-:W-:-:S03]  /*19e0*/  FMNMX R179, R170, R177, !PT ;  /* 0x000000b1aab37209 */ /* 0x000fc60007800000 */
[----:B------:R-:W5:Y:S01]  /*19f0*/  LDG.E.U16 R169, desc[UR26][R168.64] ;  /* 0x0000001aa8a97981 */ /* 0x000f62000c1e1500 */
[----:B-1----:R-:W-:-:S04]  /*1a00*/  IMAD.WIDE R160, R157, 0x2, R124 ;  /* 0x000000029da07825 */ /* 0x002fc800078e027c */
[----:B0-----:R-:W-:Y:S01]  /*1a10*/  IMAD.WIDE R162, R157, 0x2, R122 ;  /* 0x000000029da27825 */ /* 0x001fe200078e027a */
[----:B------:R0:W3:Y:S04]  /*1a20*/  LDG.E.U16 R175, desc[UR26][R160.64] ;  /* 0x0000001aa0af7981 */ /* 0x0000e8000c1e1500 */
[----:B------:R1:W5:Y:S01]  /*1a30*/  LDG.E.U16 R168, desc[UR26][R162.64] ;  /* 0x0000001aa2a87981 */ /* 0x000362000c1e1500 */
[----:B0-----:R-:W-:Y:S01]  /*1a40*/  FMUL R160, R78, UR29 ;  /* 0x0000001d4ea07c20 */ /* 0x001fe20008400000 */
[----:B------:R-:W-:Y:S01]  /*1a50*/  FMNMX R161, R164, R179, !PT ;  /* 0x000000b3a4a17209 */ /* 0x000fe20007800000 */
[----:B------:R-:W-:Y:S01]  /*1a60*/  FMUL R164, R79, UR29 ;  /* 0x0000001d4fa47c20 */ /* 0x000fe20008400000 */
[----:B-1----:R-:W-:Y:S02]  /*1a70*/  IMAD.WIDE R162, R157, 0x2, R128 ;  /* 0x000000029da27825 */ /* 0x002fe400078e0280 */
[----:B------:R-:W-:-:S03]  /*1a80*/  FMNMX R183, R160, R161, !PT ;  /* 0x000000a1a0b77209 */ /* 0x000fc60007800000 */
[----:B------:R0:W4:Y:S01]  /*1a90*/  LDG.E.U16 R179, desc[UR26][R162.64] ;  /* 0x0000001aa2b37981 */ /* 0x000122000c1e1500 */
[----:B------:R-:W-:Y:S01]  /*1aa0*/  IMAD.WIDE R172, R157, 0x2, R120 ;  /* 0x000000029dac7825 */ /* 0x000fe200078e0278 */
[----:B------:R-:W-:-:S03]  /*1ab0*/  FMNMX R183, R164, R183, !PT ;  /* 0x000000b7a4b77209 */ /* 0x000fc60007800000 */
[----:B------:R-:W-:Y:S01]  /*1ac0*/  FMUL R164, R83, UR29 ;  /* 0x0000001d53a47c20 */ /* 0x000fe20008400000 */
[----:B------:R-:W-:Y:S01]  /*1ad0*/  IMAD.WIDE R160, R157, 0x2, R130 ;  /* 0x000000029da07825 */ /* 0x000fe200078e0282 */
[----:B------:R1:W3:Y:S03]  /*1ae0*/  LDG.E.U16 R173, desc[UR26][R172.64] ;  /* 0x0000001aacad7981 */ /* 0x0002e6000c1e1500 */
[----:B0-----:R-:W-:Y:S01]  /*1af0*/  FMUL R162, R82, UR29 ;  /* 0x0000001d52a27c20 */ /* 0x001fe20008400000 */
[----:B------:R0:W5:Y:S04]  /*1b00*/  LDG.E.U16 R170, desc[UR26][R160.64] ;  /* 0x0000001aa0aa7981 */ /* 0x000168000c1e1500 */
[----:B------:R-:W-:Y:S01]  /*1b10*/  FMNMX R185, R162, R183, !PT ;  /* 0x000000b7a2b97209 */ /* 0x000fe20007800000 */
[----:B-1----:R-:W-:-:S03]  /*1b20*/  FMUL R172, R86, UR29 ;  /* 0x0000001d56ac7c20 */ /* 0x002fc60008400000 */
[----:B------:R-:W-:Y:S01]  /*1b30*/  FMNMX R187, R164, R185, !PT ;  /* 0x000000b9a4bb7209 */ /* 0x000fe20007800000 */
[----:B0-----:R-:W-:-:S04]  /*1b40*/  IMAD.WIDE R160, R157, 0x2, R136 ;  /* 0x000000029da07825 */ /* 0x001fc800078e0288 */
[----:B------:R-:W-:Y:S01]  /*1b50*/  FMUL R164, R87, UR29 ;  /* 0x0000001d57a47c20 */ /* 0x000fe20008400000 */
[----:B------:R-:W-:Y:S01]  /*1b60*/  FMNMX R187, R172, R187, !PT ;  /* 0x000000bbacbb7209 */ /* 0x000fe20007800000 */
[C---:B------:R-:W-:Y:S01]  /*1b70*/  IMAD.WIDE R162, R157.reuse, 0x2, R134 ;  /* 0x000000029da27825 */ /* 0x040fe200078e0286 */
[----:B------:R0:W5:Y:S03]  /*1b80*/  LDG.E.U16 R185, desc[UR26][R160.64] ;  /* 0x0000001aa0b97981 */ /* 0x000166000c1e1500 */
[C---:B------:R-:W-:Y:S01]  /*1b90*/  IMAD.WIDE R180, R157.reuse, 0x2, R132 ;  /* 0x000000029db47825 */ /* 0x040fe200078e0284 */
[----:B------:R1:W5:Y:S03]  /*1ba0*/  LDG.E.U16 R183, desc[UR26][R162.64] ;  /* 0x0000001aa2b77981 */ /* 0x000366000c1e1500 */
[----:B------:R-:W-:-:S02]  /*1bb0*/  IMAD.WIDE R188, R157, 0x2, R138 ;  /* 0x000000029dbc7825 */ /* 0x000fc400078e028a */
[----:B------:R-:W5:Y:S02]  /*1bc0*/  LDG.E.U16 R181, desc[UR26][R180.64] ;  /* 0x0000001ab4b57981 */ /* 0x000f64000c1e1500 */
[----:B0-----:R-:W-:Y:S01]  /*1bd0*/  FMUL R160, R26, UR29 ;  /* 0x0000001d1aa07c20 */ /* 0x001fe20008400000 */
[----:B------:R-:W-:Y:S01]  /*1be0*/  FMNMX R161, R164, R187, !PT ;  /* 0x000000bba4a17209 */ /* 0x000fe20007800000 */
[C---:B------:R-:W-:Y:S01]  /*1bf0*/  IMAD.WIDE R176, R157.reuse, 0x2, R126 ;  /* 0x000000029db07825 */ /* 0x040fe200078e027e */
[----:B------:R-:W5:Y:S02]  /*1c00*/  LDG.E.U16 R172, desc[UR26][R188.64] ;  /* 0x0000001abcac7981 */ /* 0x000f64000c1e1500 */
[----:B------:R-:W-:Y:S01]  /*1c10*/  FMNMX R191, R160, R161, !PT ;  /* 0x000000a1a0bf7209 */ /* 0x000fe20007800000 */
[C---:B-1----:R-:W-:Y:S02]  /*1c20*/  IMAD.WIDE R162, R157.reuse, 0x2, R140 ;  /* 0x000000029da27825 */ /* 0x042fe400078e028c */
[----:B------:R-:W5:Y:S02]  /*1c30*/  LDG.E.U16 R177, desc[UR26][R176.64] ;  /* 0x0000001ab0b17981 */ /* 0x000f64000c1e1500 */
[----:B------:R-:W-:-:S02]  /*1c40*/  IMAD.WIDE R160, R157, 0x2, R2 ;  /* 0x000000029da07825 */ /* 0x000fc400078e0202 */
[----:B------:R0:W5:Y:S04]  /*1c50*/  LDG.E.U16 R187, desc[UR26][R162.64] ;  /* 0x0000001aa2bb7981 */ /* 0x000168000c1e1500 */
[----:B------:R1:W5:Y:S01]  /*1c60*/  LDG.E.U16 R189, desc[UR26][R160.64] ;  /* 0x0000001aa0bd7981 */ /* 0x000362000c1e1500 */
[----:B------:R-:W-:Y:S01]  /*1c70*/  FMUL R164, R27, UR29 ;  /* 0x0000001d1ba47c20 */ /* 0x000fe20008400000 */
[----:B------:R-:W-:Y:S01]  /*1c80*/  FMUL R174, R30, UR29 ;  /* 0x0000001d1eae7c20 */ /* 0x000fe20008400000 */
[----:B------:R-:W-:Y:S01]  /*1c90*/  FMNMX R6, R6, R165, !PT ;  /* 0x000000a506067209 */ /* 0x000fe20007800000 */
[----:B------:R-:W-:Y:S02]  /*1ca0*/  BAR.SYNC.DEFER_BLOCKING 0x0 ;  /* 0x0000000000007b1d */ /* 0x000fe40000010000 */
[----:B------:R-:W-:Y:S01]  /*1cb0*/  FMNMX R191, R164, R191, !PT ;  /* 0x000000bfa4bf7209 */ /* 0x000fe20007800000 */
[----:B0-----:R-:W-:-:S03]  /*1cc0*/  FMUL R162, R31, UR29 ;  /* 0x0000001d1fa27c20 */ /* 0x001fc60008400000 */
[----:B------:R-:W-:Y:S01]  /*1cd0*/  FMNMX R191, R174, R191, !PT ;  /* 0x000000bfaebf7209 */ /* 0x000fe20007800000 */
[----:B------:R-:W-:-:S03]  /*1ce0*/  FMUL R163, R34, UR29 ;  /* 0x0000001d22a37c20 */ /* 0x000fc60008400000 */
[----:B------:R-:W-:Y:S01]  /*1cf0*/  FMNMX R164, R162, R191, !PT ;  /* 0x000000bfa2a47209 */ /* 0x000fe20007800000 */
[----:B------:R-:W-:-:S03]  /*1d00*/  FMUL R162, R35, UR29 ;  /* 0x0000001d23a27c20 */ /* 0x000fc60008400000 */
[----:B------:R-:W-:Y:S01]  /*1d10*/  FMNMX R163, R163, R164, !PT ;  /* 0x000000a4a3a37209 */ /* 0x000fe20007800000 */
[----:B-1----:R-:W-:-:S03]  /*1d20*/  FMUL R160, R38, UR29 ;  /* 0x0000001d26a07c20 */ /* 0x002fc60008400000 */
[----:B------:R-:W-:Y:S01]  /*1d30*/  FMNMX R163, R162, R163, !PT ;  /* 0x000000a3a2a37209 */ /* 0x000fe20007800000 */
[----:B------:R-:W-:-:S03]  /*1d40*/  FMUL R161, R39, UR29 ;  /* 0x0000001d27a17c20 */ /* 0x000fc60008400000 */
[----:B------:R-:W-:Y:S01]  /*1d50*/  FMNMX R162, R160, R163, !PT ;  /* 0x000000a3a0a27209 */ /* 0x000fe20007800000 */
[----:B------:R-:W-:Y:S01]  /*1d60*/  FMUL R160, R42, UR29 ;  /* 0x0000001d2aa07c20 */ /* 0x000fe20008400000 */
[--C-:B------:R-:W-:Y:S02]  /*1d70*/  FFMA R163, R85, UR29, -R6.reuse ;  /* 0x0000001d55a37c23 */ /* 0x100fe40008000806 */
[----:B------:R-:W-:Y:S01]  /*1d80*/  FMNMX R85, R161, R162, !PT ;  /* 0x000000a2a1557209 */ /* 0x000fe20007800000 */
[----:B------:R-:W-:Y:S01]  /*1d90*/  FMUL R161, R43, UR29 ;  /* 0x0000001d2ba17c20 */ /* 0x000fe20008400000 */
[----:B------:R-:W-:Y:S02]  /*1da0*/  FMUL R164, R163, 1.4426950216293334961 ;  /* 0x3fb8aa3ba3a47820 */ /* 0x000fe40000400000 */
[----:B------:R-:W-:Y:S01]  /*1db0*/  FMNMX R162, R160, R85, !PT ;  /* 0x00000055a0a27209 */ /* 0x000fe20007800000 */
[----:B------:R-:W-:Y:S01]  /*1dc0*/  FMUL R160, R46, UR29 ;  /* 0x0000001d2ea07c20 */ /* 0x000fe20008400000 */
[----:B------:R-:W-:-:S02]  /*1dd0*/  FFMA R163, R24, UR29, -R6 ;  /* 0x0000001d18a37c23 */ /* 0x000fc40008000806 */
[----:B------:R-:W-:Y:S01]  /*1de0*/  FMNMX R161, R161, R162, !PT ;  /* 0x000000a2a1a17209 */ /* 0x000fe20007800000 */
[----:B------:R-:W-:Y:S01]  /*1df0*/  FMUL R24, R47, UR29 ;  /* 0x0000001d2f187c20 */ /* 0x000fe20008400000 */
[----:B------:R-:W-:Y:S02]  /*1e00*/  FMUL R174, R163, 1.4426950216293334961 ;  /* 0x3fb8aa3ba3ae7820 */ /* 0x000fe40000400000 */
[----:B------:R-:W-:Y:S01]  /*1e10*/  FMNMX R163, R160, R161, !PT ;  /* 0x000000a1a0a37209 */ /* 0x000fe20007800000 */
[----:B------:R-:W-:Y:S01]  /*1e20*/  FMUL R161, R50, UR29 ;  /* 0x0000001d32a17c20 */ /* 0x000fe20008400000 */
[----:B------:R-:W-:Y:S02]  /*1e30*/  FFMA R25, R25, UR29, -R6 ;  /* 0x0000001d19197c23 */ /* 0x000fe40008000806 */
[----:B------:R-:W-:Y:S01]  /*1e40*/  FMNMX R162, R24, R163, !PT ;  /* 0x000000a318a27209 */ /* 0x000fe20007800000 */
[----:B------:R-:W-:Y:S01]  /*1e50*/  FMUL R24, R51, UR29 ;  /* 0x0000001d33187c20 */ /* 0x000fe20008400000 */
[----:B------:R-:W-:-:S02]  /*1e60*/  FMUL R176, R25, 1.4426950216293334961 ;  /* 0x3fb8aa3b19b07820 */ /* 0x000fc40000400000 */
[----:B------:R-:W-:Y:S01]  /*1e70*/  FMNMX R163, R161, R162, !PT ;  /* 0x000000a2a1a37209 */ /* 0x000fe20007800000 */
[----:B------:R-:W-:Y:S01]  /*1e80*/  FMUL R25, R54, UR29 ;  /* 0x0000001d36197c20 */ /* 0x000fe20008400000 */
[----:B------:R-:W-:Y:S02]  /*1e90*/  FFMA R162, R28, UR29, -R6 ;  /* 0x0000001d1ca27c23 */ /* 0x000fe40008000806 */
[----:B------:R-:W-:Y:S01]  /*1ea0*/  FMNMX R28, R24, R163, !PT ;  /* 0x000000a3181c7209 */ /* 0x000fe20007800000 */
[----:B------:R-:W-:-:S03]  /*1eb0*/  FMUL R24, R55, UR29 ;  /* 0x0000001d37187c20 */ /* 0x000fc60008400000 */
[----:B------:R-:W-:-:S04]  /*1ec0*/  FMNMX R25, R25, R28, !PT ;  /* 0x0000001c19197209 */ /* 0x000fc80007800000 */
[----:B------:R-:W-:-:S05]  /*1ed0*/  FMNMX R24, R24, R25, !PT ;  /* 0x0000001918187209 */ /* 0x000fca0007800000 */
[----:B------:R-:W0:Y:S02]  /*1ee0*/  SHFL.BFLY PT, R25, R24, 0x2, 0x1f ;  /* 0x0c401f0018197f89 */ /* 0x000e2400000e0000 */
[----:B0-----:R-:W-:-:S05]  /*1ef0*/  FMNMX R25, R24, R25, !PT ;  /* 0x0000001918197209 */ /* 0x001fca0007800000 */
[----:B------:R-:W0:Y:S01]  /*1f00*/  SHFL.BFLY PT, R24, R25, 0x1, 0x1f ;  /* 0x0c201f0019187f89 */ /* 0x000e2200000e0000 */
[--C-:B------:R-:W-:Y:S01]  /*1f10*/  FFMA R56, R56, UR29, -R6.reuse ;  /* 0x0000001d38387c23 */ /* 0x100fe20008000806 */
        /* <DEDUP_REMOVED lines=8> */
[----:B------:R-:W-:Y:S01]  /*1fa0*/  FFMA R73, R73, UR29, -R6 ;  /* 0x0000001d49497c23 */ /* 0x000fe20008000806 */
[----:B0-----:R-:W-:-:S04]  /*1fb0*/  FMNMX R24, R25, R24, !PT ;  /* 0x0000001819187209 */ /* 0x001fc80007800000 */
[----:B------:R-:W-:Y:S01]  /*1fc0*/  FMNMX R182, R24, R159, !PT ;  /* 0x0000009f18b67209 */ /* 0x000fe20007800000 */
[----:B------:R-:W-:-:S04]  /*1fd0*/  FADD R24, -R6, R165 ;  /* 0x000000a506187221 */ /* 0x000fc80000000100 */
[----:B------:R-:W-:Y:S01]  /*1fe0*/  FMUL R24, R24, 1.4426950216293334961 ;  /* 0x3fb8aa3b18187820 */ /* 0x000fe20000400000 */
[--C-:B------:R-:W-:Y:S01]  /*1ff0*/  FFMA R76, R76, UR29, -R6.reuse ;  /* 0x0000001d4c4c7c23 */ /* 0x100fe20008000806 */
[--C-:B------:R-:W-:Y:S01]  /*2000*/  FFMA R77, R77, UR29, -R6.reuse ;  /* 0x0000001d4d4d7c23 */ /* 0x100fe20008000806 */
[--C-:B------:R-:W-:Y:S01]  /*2010*/  FFMA R80, R80, UR29, -R6.reuse ;  /* 0x0000001d50507c23 */ /* 0x100fe20008000806 */
[----:B------:R0:W1:Y:S01]  /*2020*/  MUFU.EX2 R201, R24 ;  /* 0x0000001800c97308 */ /* 0x0000620000000800 */
[--C-:B------:R-:W-:Y:S01]  /*2030*/  FFMA R81, R81, UR29, -R6.reuse ;  /* 0x0000001d51517c23 */ /* 0x100fe20008000806 */
[----:B------:R-:W-:Y:S01]  /*2040*/  FFMA R84, R84, UR29, -R6 ;  /* 0x0000001d54547c23 */ /* 0x000fe20008000806 */
        /* <DEDUP_REMOVED lines=16> */
[----:B0-----:R-:W-:Y:S01]  /*2150*/  FADD R24, -R182, R159 ;  /* 0x0000009fb6187221 */ /* 0x001fe20000000100 */
        /* <DEDUP_REMOVED lines=24> */
[----:B--2---:R0:W-:Y:S01]  /*22e0*/  STS.U16 [R4+UR25], R167 ;  /* 0x000000a704007988 */ /* 0x0041e20008000419 */
[--C-:B------:R-:W-:Y:S01]  /*22f0*/  FFMA R47, R47, UR29, -R182.reuse ;  /* 0x0000001d2f2f7c23 */ /* 0x100fe200080008b6 */
[--C-:B------:R-:W-:Y:S01]  /*2300*/  FFMA R50, R50, UR29, -R182.reuse ;  /* 0x0000001d32327c23 */ /* 0x100fe200080008b6 */
[--C-:B------:R-:W-:Y:S01]  /*2310*/  FFMA R51, R51, UR29, -R182.reuse ;  /* 0x0000001d33337c23 */ /* 0x100fe200080008b6 */
[--C-:B------:R-:W-:Y:S01]  /*2320*/  FFMA R54, R54, UR29, -R182.reuse ;  /* 0x0000001d36367c23 */ /* 0x100fe200080008b6 */
[----:B------:R-:W-:Y:S01]  /*2330*/  FFMA R55, R55, UR29, -R182 ;  /* 0x0000001d37377c23 */ /* 0x000fe200080008b6 */
[----:B------:R-:W-:Y:S01]  /*2340*/  FMUL R56, R56, 1.4426950216293334961 ;  /* 0x3fb8aa3b38387820 */ /* 0x000fe20000400000 */
        /* <DEDUP_REMOVED lines=18> */
[----:B----4-:R-:W-:Y:S04]  /*2470*/  STS.U16 [R4+UR25+0x800], R179 ;  /* 0x000800b304007988 */ /* 0x010fe80008000419 */
[----:B---3--:R-:W-:Y:S04]  /*2480*/  STS.U16 [R4+UR25+0x400], R173 ;  /* 0x000400ad04007988 */ /* 0x008fe80008000419 */
[----:B-----5:R-:W-:Y:S04]  /*2490*/  STS.U16 [R4+UR25+0xc00], R185 ;  /* 0x000c00b904007988 */ /* 0x020fe80008000419 */
[----:B------:R2:W-:Y:S04]  /*24a0*/  STS.U16 [R155+UR25+0x100], R166 ;  /* 0x000100a69b007988 */ /* 0x0005e80008000419 */
[----:B------:R-:W-:Y:S04]  /*24b0*/  STS.U16 [R155+UR25+0x500], R168 ;  /* 0x000500a89b007988 */ /* 0x000fe80008000419 */
[----:B------:R-:W-:Y:S04]  /*24c0*/  STS.U16 [R155+UR25+0x900], R170 ;  /* 0x000900aa9b007988 */ /* 0x000fe80008000419 */
[----:B------:R-:W-:Y:S04]  /*24d0*/  STS.U16 [R155+UR25+0xd00], R172 ;  /* 0x000d00ac9b007988 */ /* 0x000fe80008000419 */
[----:B------:R3:W-:Y:S04]  /*24e0*/  STS.U16 [R154+UR25+0x200], R169 ;  /* 0x000200a99a007988 */ /* 0x0007e80008000419 */
[----:B------:R-:W-:Y:S04]  /*24f0*/  STS.U16 [R154+UR25+0x600], R175 ;  /* 0x000600af9a007988 */ /* 0x000fe80008000419 */
[----:B------:R-:W-:Y:S04]  /*2500*/  STS.U16 [R154+UR25+0xa00], R181 ;  /* 0x000a00b59a007988 */ /* 0x000fe80008000419 */
[----:B------:R-:W-:Y:S04]  /*2510*/  STS.U16 [R154+UR25+0xe00], R187 ;  /* 0x000e00bb9a007988 */ /* 0x000fe80008000419 */
[----:B------:R-:W-:Y:S04]  /*2520*/  STS.U16 [R152+UR25+0x300], R171 ;  /* 0x000300ab98007988 */ /* 0x000fe80008000419 */
[----:B------:R-:W-:Y:S04]  /*2530*/  STS.U16 [R152+UR25+0x700], R177 ;  /* 0x000700b198007988 */ /* 0x000fe80008000419 */
[----:B------:R-:W-:Y:S04]  /*2540*/  STS.U16 [R152+UR25+0xb00], R183 ;  /* 0x000b00b798007988 */ /* 0x000fe80008000419 */
[----:B------:R-:W-:Y:S01]  /*2550*/  STS.U16 [R152+UR25+0xf00], R189 ;  /* 0x000f00bd98007988 */ /* 0x000fe20008000419 */
[----:B------:R4:W-:Y:S06]  /*2560*/  MEMBAR.ALL.CTA ;  /* 0x0000000000007992 */ /* 0x0009ec0000008000 */
[----:B----4-:R-:W4:Y:S01]  /*2570*/  FENCE.VIEW.ASYNC.S ;  /* 0x00000000000073c6 */ /* 0x010f220000000000 */
        /* <DEDUP_REMOVED lines=43> */
[----:B0-----:R-:W0:Y:S01]  /*2830*/  MUFU.EX2 R167, R24 ;  /* 0x0000001800a77308 */ /* 0x001e220000000800 */
[----:B------:R-:W-:-:S07]  /*2840*/  USHF.L.U32 UR5, UR28, 0x5, URZ ;  /* 0x000000051c057899 */ /* 0x000fce000800063f */
[----:B------:R-:W-:Y:S08]  /*2850*/  MUFU.EX2 R85, R164 ;  /* 0x000000a400557308 */ /* 0x000ff00000000800 */
[----:B------:R-:W-:Y:S08]  /*2860*/  MUFU.EX2 R160, R174 ;  /* 0x000000ae00a07308 */ /* 0x000ff00000000800 */
[----:B------:R-:W-:Y:S08]  /*2870*/  MUFU.EX2 R161, R176 ;  /* 0x000000b000a17308 */ /* 0x000ff00000000800 */
[----:B------:R-:W-:Y:S08]  /*2880*/  MUFU.EX2 R56, R56 ;  /* 0x0000003800387308 */ /* 0x000ff00000000800 */
[----:B------:R-:W5:Y:S08]  /*2890*/  MUFU.EX2 R57, R57 ;  /* 0x0000003900397308 */ /* 0x000f700000000800 */
[----:B------:R-:W-:Y:S08]  /*28a0*/  MUFU.EX2 R60, R60 ;  /* 0x0000003c003c7308 */ /* 0x000ff00000000800 */
[----:B------:R-:W4:Y:S08]  /*28b0*/  MUFU.EX2 R61, R61 ;  /* 0x0000003d003d7308 */ /* 0x000f300000000800 */
        /* <DEDUP_REMOVED lines=41> */
[----:B------:R4:W-:Y:S08]  /*2b50*/  MUFU.EX2 R186, R26 ;  /* 0x0000001a00ba7308 */ /* 0x0009f00000000800 */
        /* <DEDUP_REMOVED lines=13> */
[----:B--2---:R2:W-:Y:S08]  /*2c30*/  MUFU.EX2 R166, R54 ;  /* 0x0000003600a67308 */ /* 0x0045f00000000800 */
[----:B---3--:R-:W3:Y:S01]  /*2c40*/  MUFU.EX2 R169, R55 ;  /* 0x0000003700a97308 */ /* 0x008ee20000000800 */
[----:B------:R-:W-:Y:S01]  /*2c50*/  ULOP3.LUT UR5, UR5, 0x80, URZ, 0xc0, !UPT ;  /* 0x0000008005057892 */ /* 0x000fe2000f8ec03f */
[-C--:B-1----:R-:W-:Y:S01]  /*2c60*/  FMUL R88, R88, R201.reuse ;  /* 0x000000c958587220 */ /* 0x082fe20000400000 */
[-C--:B------:R-:W-:Y:S01]  /*2c70*/  FMUL R89, R89, R201.reuse ;  /* 0x000000c959597220 */ /* 0x080fe20000400000 */
[----:B------:R-:W-:Y:S01]  /*2c80*/  FMUL R92, R92, R201 ;  /* 0x000000c95c5c7220 */ /* 0x000fe20000400000 */
[----:B------:R-:W-:Y:S01]  /*2c90*/  ULEA.HI UR5, UR25, UR5, URZ, 0x1c ;  /* 0x0000000519057291 */ /* 0x000fe2000f8fe03f */
[-C--:B0-----:R-:W-:Y:S01]  /*2ca0*/  FMUL R90, R90, R167.reuse ;  /* 0x000000a75a5a7220 */ /* 0x081fe20000400000 */
[-C--:B------:R-:W-:Y:S01]  /*2cb0*/  FMUL R91, R91, R167.reuse ;  /* 0x000000a75b5b7220 */ /* 0x080fe20000400000 */
[----:B------:R-:W-:Y:S01]  /*2cc0*/  FMUL R94, R94, R167 ;  /* 0x000000a75e5e7220 */ /* 0x000fe20000400000 */
[----:B------:R-:W-:Y:S01]  /*2cd0*/  FMUL R93, R93, R201 ;  /* 0x000000c95d5d7220 */ /* 0x000fe20000400000 */
[----:B------:R-:W-:Y:S01]  /*2ce0*/  FMUL R95, R95, R167 ;  /* 0x000000a75f5f7220 */ /* 0x000fe20000400000 */
[----:B-----5:R-:W-:Y:S01]  /*2cf0*/  F2FP.BF16.F32.PACK_AB R24, R57, R56 ;  /* 0x000000383918723e */ /* 0x020fe200000010ff */
[----:B------:R-:W-:Y:S01]  /*2d00*/  ULOP3.LUT UR6, UR5, 0x3fff, URZ, 0xc0, !UPT ;  /* 0x00003fff05067892 */ /* 0x000fe2000f8ec03f */
[----:B----4-:R-:W-:-:S02]  /*2d10*/  F2FP.BF16.F32.PACK_AB R26, R61, R60 ;  /* 0x0000003c3d1a723e */ /* 0x010fc400000010ff */
[----:B------:R-:W-:Y:S02]  /*2d20*/  F2FP.BF16.F32.PACK_AB R28, R65, R64 ;  /* 0x00000040411c723e */ /* 0x000fe400000010ff */
[----:B------:R-:W-:Y:S02]  /*2d30*/  F2FP.BF16.F32.PACK_AB R30, R69, R68 ;  /* 0x00000044451e723e */ /* 0x000fe400000010ff */
[----:B------:R-:W-:Y:S02]  /*2d40*/  F2FP.BF16.F32.PACK_AB R32, R73, R72 ;  /* 0x000000484920723e */ /* 0x000fe400000010ff */
[----:B------:R-:W-:Y:S02]  /*2d50*/  F2FP.BF16.F32.PACK_AB R34, R77, R76 ;  /* 0x0000004c4d22723e */ /* 0x000fe400000010ff */
[----:B------:R-:W-:Y:S02]  /*2d60*/  F2FP.BF16.F32.PACK_AB R36, R81, R80 ;  /* 0x000000505124723e */ /* 0x000fe400000010ff */
[----:B------:R-:W-:-:S02]  /*2d70*/  F2FP.BF16.F32.PACK_AB R38, R85, R84 ;  /* 0x000000545526723e */ /* 0x000fc400000010ff */
[----:B------:R-:W-:Y:S02]  /*2d80*/  F2FP.BF16.F32.PACK_AB R40, R161, R160 ;  /* 0x000000a0a128723e */ /* 0x000fe400000010ff */
[----:B------:R-:W-:Y:S02]  /*2d90*/  F2FP.BF16.F32.PACK_AB R42, R163, R162 ;  /* 0x000000a2a32a723e */ /* 0x000fe400000010ff */
[----:B------:R-:W-:Y:S02]  /*2da0*/  F2FP.BF16.F32.PACK_AB R44, R191, R164 ;  /* 0x000000a4bf2c723e */ /* 0x000fe400000010ff */
[----:B------:R-:W-:Y:S02]  /*2db0*/  F2FP.BF16.F32.PACK_AB R46, R193, R174 ;  /* 0x000000aec12e723e */ /* 0x000fe400000010ff */
[----:B------:R-:W-:Y:S02]  /*2dc0*/  F2FP.BF16.F32.PACK_AB R48, R195, R176 ;  /* 0x000000b0c330723e */ /* 0x000fe400000010ff */
[----:B------:R-:W-:-:S02]  /*2dd0*/  F2FP.BF16.F32.PACK_AB R50, R197, R178 ;  /* 0x000000b2c532723e */ /* 0x000fc400000010ff */
[----:B------:R-:W-:Y:S02]  /*2de0*/  F2FP.BF16.F32.PACK_AB R52, R199, R180 ;  /* 0x000000b4c734723e */ /* 0x000fe400000010ff */
[----:B--2---:R-:W-:Y:S02]  /*2df0*/  F2FP.BF16.F32.PACK_AB R54, R165, R184 ;  /* 0x000000b8a536723e */ /* 0x004fe400000010ff */
        /* <DEDUP_REMOVED lines=15> */
[----:B---3--:R-:W-:Y:S01]  /*2ef0*/  F2FP.BF16.F32.PACK_AB R55, R169, R166 ;  /* 0x000000a6a937723e */ /* 0x008fe200000010ff */
[----:B------:R-:W-:Y:S06]  /*2f00*/  BAR.SYNC.DEFER_BLOCKING 0x0 ;  /* 0x0000000000007b1d */ /* 0x000fec0000010000 */
[----:B------:R-:W-:Y:S01]  /*2f10*/  UMOV UR7, 0x40000040 ;  /* 0x4000004000077882 */ /* 0x000fe20000000000 */
[----:B------:R-:W-:-:S06]  /*2f20*/  WARPGROUP.ARRIVE ;  /* 0x00000000000079c5 */ /* 0x000fcc0000000000 */
[----:B------:R-:W-:Y:S01]  /*2f30*/  HGMMA.64x16x16.F32.BF16 R88, R24, gdesc[UR4], R88 ;  /* 0x0020000418587df0 */ /* 0x000fe20008701858 */
[----:B------:R-:W-:Y:S01]  /*2f40*/  UIADD3 UR6, UP0, UR6, 0x2, URZ ;  /* 0x0000000206067890 */ /* 0x000fe2000ff1e03f */
[----:B------:R-:W-:-:S03]  /*2f50*/  UMOV UR5, URZ ;  /* 0x0000003f00057c82 */ /* 0x000fc60008000000 */
[----:B------:R-:W-:-:S04]  /*2f60*/  UIADD3.X UR7, UR5, 0x40000040, URZ, UP0, !UPT ;  /* 0x4000004005077890 */ /* 0x000fc800087fe43f */
[----:B------:R-:W-:-:S05]  /*2f70*/  UIADD3.64 UR30, UR6, 0x2, URZ ;  /* 0x00000002061e7897 */ /* 0x000fca000fffe03f */
[----:B------:R-:W-:Y:S04]  /*2f80*/  HGMMA.64x16x16.F32.BF16 R88, R28, gdesc[UR4], R88 ;  /* 0x002000041c587df0 */ /* 0x000fe80008701858 */
[----:B------:R-:W-:Y:S01]  /*2f90*/  HGMMA.64x16x16.F32.BF16 R88, R32, gdesc[UR28], R88 ;  /* 0x0020001c20587df0 */ /* 0x000fe20008701858 */
[----:B------:R-:W-:Y:S01]  /*2fa0*/  UIADD3.64 UR30, UR6, 0x4, URZ ;  /* 0x00000004061e7897 */ /* 0x000fe2000fffe03f */
[----:B------:R-:W-:Y:S01]  /*2fb0*/  FADD R57, R56, R57 ;  /* 0x0000003938397221 */ /* 0x000fe20000000000 */
[----:B------:R-:W-:-:S03]  /*2fc0*/  FADD R59, R58, R59 ;  /* 0x0000003b3a3b7221 */ /* 0x000fc60000000000 */
[----:B------:R-:W-:Y:S01]  /*2fd0*/  FADD R60, R60, R57 ;  /* 0x000000393c3c7221 */ /* 0x000fe20000000000 */
[----:B------:R-:W-:-:S03]  /*2fe0*/  FADD R62, R62, R59 ;  /* 0x0000003b3e3e7221 */ /* 0x000fc60000000000 */
[----:B------:R-:W-:Y:S01]  /*2ff0*/  HGMMA.64x16x16.F32.BF16 R88, R36, gdesc[UR28], R88 ;  /* 0x0020001c24587df0 */ /* 0x000fe20008701858 */
[----:B------:R-:W-:Y:S01]  /*3000*/  UIADD3.64 UR30, UR6, 0xfe, URZ ;  /* 0x000000fe061e7897 */ /* 0x000fe2000fffe03f */
[----:B------:R-:W-:Y:S01]  /*3010*/  FADD R61, R61, R60 ;  /* 0x0000003c3d3d7221 */ /* 0x000fe20000000000 */
[----:B------:R-:W-:-:S03]  /*3020*/  FADD R63, R63, R62 ;  /* 0x0000003e3f3f7221 */ /* 0x000fc60000000000 */
        /* <DEDUP_REMOVED lines=9> */
[----:B------:R-:W-:Y:S01]  /*30c0*/  FADD R74, R74, R71 ;  /* 0x000000474a4a7221 */ /* 0x000fe20000000000 */
[----:B------:R-:W-:Y:S02]  /*30d0*/  HGMMA.64x16x16.F32.BF16 R88, R40, gdesc[UR28], R88 ;  /* 0x0020001c28587df0 */ /* 0x000fe40008701858 */
[----:B------:R-:W-:Y:S01]  /*30e0*/  FADD R73, R73, R72 ;  /* 0x0000004849497221 */ /* 0x000fe20000000000 */
[----:B------:R-:W-:-:S03]  /*30f0*/  FADD R75, R75, R74 ;  /* 0x0000004a4b4b7221 */ /* 0x000fc60000000000 */
[----:B------:R-:W-:Y:S01]  /*3100*/  FADD R76, R76, R73 ;  /* 0x000000494c4c7221 */ /* 0x000fe20000000000 */
[----:B------:R-:W-:-:S03]  /*3110*/  FADD R78, R78, R75 ;  /* 0x0000004b4e4e7221 */ /* 0x000fc60000000000 */
[----:B------:R-:W-:Y:S01]  /*3120*/  FADD R77, R77, R76 ;  /* 0x0000004c4d4d7221 */ /* 0x000fe20000000000 */
[----:B------:R-:W-:Y:S01]  /*3130*/  FADD R79, R79, R78 ;  /* 0x0000004e4f4f7221 */ /* 0x000fe20000000000 */
[----:B------:R-:W-:Y:S02]  /*3140*/  UIADD3.64 UR30, UR6, 0x100, URZ ;  /* 0x00000100061e7897 */ /* 0x000fe4000fffe03f */
        /* <DEDUP_REMOVED lines=31> */
[----:B------:R-:W-:Y:S01]  /*3340*/  HGMMA.64x16x16.F32.BF16 R88, R48, gdesc[UR28], R88 ;  /* 0x0020001c30587df0 */ /* 0x000fe20008701858 */
[----:B------:R-:W-:Y:S02]  /*3350*/  FADD R196, R196, R211 ;  /* 0x000000d3c4c47221 */ /* 0x000fe40000000000 */
[----:B------:R-:W-:Y:S02]  /*3360*/  FADD R197, R197, R178 ;  /* 0x000000b2c5c57221 */ /* 0x000fe40000000000 */
[----:B------:R-:W-:Y:S02]  /*3370*/  FADD R213, R213, R196 ;  /* 0x000000c4d5d57221 */ /* 0x000fe40000000000 */
[----:B------:R-:W-:Y:S02]  /*3380*/  FADD R180, R180, R197 ;  /* 0x000000c5b4b47221 */ /* 0x000fe40000000000 */
[----:B------:R-:W-:-:S02]  /*3390*/  FADD R198, R198, R213 ;  /* 0x000000d5c6c67221 */ /* 0x000fc40000000000 */
[----:B------:R-:W-:Y:S02]  /*33a0*/  FADD R199, R199, R180 ;  /* 0x000000b4c7c77221 */ /* 0x000fe40000000000 */
[----:B------:R-:W-:Y:S02]  /*33b0*/  FADD R159, R159, R198 ;  /* 0x000000c69f9f7221 */ /* 0x000fe40000000000 */
[----:B------:R-:W-:Y:S02]  /*33c0*/  FADD R184, R184, R199 ;  /* 0x000000c7b8b87221 */ /* 0x000fe40000000000 */
[----:B------:R-:W-:Y:S02]  /*33d0*/  FADD R166, R166, R159 ;  /* 0x0000009fa6a67221 */ /* 0x000fe40000000000 */
[----:B------:R-:W-:Y:S02]  /*33e0*/  FADD R184, R165, R184 ;  /* 0x000000b8a5b87221 */ /* 0x000fe40000000000 */
[----:B------:R-:W-:-:S03]  /*33f0*/  FADD R166, R169, R166 ;  /* 0x000000a6a9a67221 */ /* 0x000fc60000000000 */
[----:B------:R-:W0:Y:S01]  /*3400*/  SHFL.BFLY PT, R57, R184, 0x2, 0x1f ;  /* 0x0c401f00b8397f89 */ /* 0x000e2200000e0000 */
[----:B------:R-:W-:-:S03]  /*3410*/  UIADD3.64 UR6, UR6, 0x104, URZ ;  /* 0x0000010406067897 */ /* 0x000fc6000fffe03f */
[----:B------:R-:W1:Y:S06]  /*3420*/  SHFL.BFLY PT, R59, R166, 0x2, 0x1f ;  /* 0x0c401f00a63b7f89 */ /* 0x000e6c00000e0000 */
[----:B------:R-:W-:Y:S01]  /*3430*/  HGMMA.64x16x16.F32.BF16 R88, R52, gdesc[UR4], R88, gsb0 ;  /* 0x0020000434587df0 */ /* 0x000fe20008001858 */
[----:B0-----:R-:W-:Y:S01]  /*3440*/  FADD R57, R184, R57 ;  /* 0x00000039b8397221 */ /* 0x001fe20000000000 */
[----:B-1----:R-:W-:-:S04]  /*3450*/  FADD R59, R166, R59 ;  /* 0x0000003ba63b7221 */ /* 0x002fc80000000000 */
[----:B------:R-:W0:Y:S04]  /*3460*/  SHFL.BFLY PT, R56, R57, 0x1, 0x1f ;  /* 0x0c201f0039387f89 */ /* 0x000e2800000e0000 */
[----:B------:R-:W1:Y:S01]  /*3470*/  SHFL.BFLY PT, R58, R59, 0x1, 0x1f ;  /* 0x0c201f003b3a7f89 */ /* 0x000e6200000e0000 */
[----:B------:R-:W-:-:S06]  /*3480*/  UIADD3 UR4, UR4, 0x80, URZ ;  /* 0x0000008004047890 */ /* 0x000fcc000fffe03f */
[----:B------:R-:W-:Y:S02]  /*3490*/  ISETP.LE.AND P1, PT, R144, UR4, PT ;  /* 0x0000000490007c0c */ /* 0x000fe4000bf23270 */
[----:B------:R-:W-:Y:S02]  /*34a0*/  LEA R153, R5, R153, 0x7 ;  /* 0x0000009905997211 */ /* 0x000fe400078e38ff */
[----:B------:R-:W-:Y:S02]  /*34b0*/  LEA R157, R7, R157, 0x7 ;  /* 0x0000009d079d7211 */ /* 0x000fe400078e38ff */
[----:B------:R-:W-:Y:S02]  /*34c0*/  MOV R165, R6 ;  /* 0x0000000600a57202 */ /* 0x000fe40000000f00 */
[----:B------:R-:W-:Y:S01]  /*34d0*/  MOV R159, R182 ;  /* 0x000000b6009f7202 */ /* 0x000fe20000000f00 */
[----:B0-----:R-:W-:Y:S01]  /*34e0*/  FADD R56, R57, R56 ;  /* 0x0000003839387221 */ /* 0x001fe20000000000 */
[----:B-1----:R-:W-:-:S03]  /*34f0*/  FADD R58, R59, R58 ;  /* 0x0000003a3b3a7221 */ /* 0x002fc60000000000 */
[----:B------:R-:W-:Y:S01]  /*3500*/  FFMA R156, R201, R156, R56 ;  /* 0x0000009cc99c7223 */ /* 0x000fe20000000038 */
[----:B------:R-:W-:Y:S02]  /*3510*/  WARPGROUP.DEPBAR.LE gsb0, 0x0 ;  /* 0x00008000000079c5 */ /* 0x000fe40000010000 */
[----:B------:R-:W-:Y:S01]  /*3520*/  FFMA R158, R167, R158, R58 ;  /* 0x0000009ea79e7223 */ /* 0x000fe2000000003a */
[----:B------:R-:W-:Y:S06]  /*3530*/  @!P1 BRA `(.L_x_1) ;  /* 0xffffffd800c09947 */ /* 0x000fec000383ffff */
.L_x_0:
[----:B0-----:R-:W-:Y:S01]  /*3540*/  SHF.L.U32 R2, R0, 0x3, RZ ;  /* 0x0000000300027819 */ /* 0x001fe200000006ff */
[----:B------:R-:W-:Y:S01]  /*3550*/  FMUL R5, R90, 0.25 ;  /* 0x3e8000005a057820 */ /* 0x000fe20000400000 */
[----:B------:R-:W-:Y:S01]  /*3560*/  LOP3.LUT R3, R0, 0x8, RZ, 0xc0, !PT ;  /* 0x0000000800037812 */ /* 0x000fe200078ec0ff */
[----:B------:R-:W-:Y:S01]  /*3570*/  FMUL R0, R95, 0.25 ;  /* 0x3e8000005f007820 */ /* 0x000fe20000400000 */
[----:B------:R-:W-:Y:S01]  /*3580*/  FSETP.GT.AND P1, PT, |R158|, 8.50705917302346158658e+37, PT ;  /* 0x7e8000009e00780b */ /* 0x000fe20003f24200 */
[----:B------:R-:W-:Y:S01]  /*3590*/  FMUL R4, R89, 0.25 ;  /* 0x3e80000059047820 */ /* 0x000fe20000400000 */
[----:B------:R-:W-:Y:S01]  /*35a0*/  LOP3.LUT R146, R146, 0xc0, RZ, 0xc0, !PT ;  /* 0x000000c092927812 */ /* 0x000fe200078ec0ff */
[----:B------:R-:W-:Y:S01]  /*35b0*/  FMUL R11, R88, 0.25 ;  /* 0x3e800000580b7820 */ /* 0x000fe20000400000 */
[----:B------:R-:W-:Y:S01]  /*35c0*/  FSEL R10, R0, R95, P1 ;  /* 0x0000005f000a7208 */ /* 0x000fe20000800000 */
[----:B------:R-:W-:Y:S01]  /*35d0*/  FMUL R0, R93, 0.25 ;  /* 0x3e8000005d007820 */ /* 0x000fe20000400000 */
[----:B------:R-:W-:Y:S01]  /*35e0*/  FSETP.GT.AND P2, PT, |R156|, 8.50705917302346158658e+37, PT ;  /* 0x7e8000009c00780b */ /* 0x000fe20003f44200 */
[----:B------:R-:W-:Y:S01]  /*35f0*/  BAR.SYNC.DEFER_BLOCKING 0x0 ;  /* 0x0000000000007b1d */ /* 0x000fe20000010000 */
[----:B------:R-:W-:-:S02]  /*3600*/  IADD3 R146, R146, UR25, RZ ;  /* 0x0000001992927c10 */ /* 0x000fc4000fffe0ff */
[----:B------:R-:W-:Y:S01]  /*3610*/  LOP3.LUT R13, R2, 0x38, RZ, 0xc0, !PT ;  /* 0x00000038020d7812 */ /* 0x000fe200078ec0ff */
[----:B------:R-:W-:Y:S01]  /*3620*/  FMUL R2, R91, 0.25 ;  /* 0x3e8000005b027820 */ /* 0x000fe20000400000 */
[----:B------:R-:W-:-:S03]  /*3630*/  FSETP.GEU.AND P6, PT, |R156|, 1.175494350822287508e-38, PT ;  /* 0x008000009c00780b */ /* 0x000fc60003fce200 */
[----:B------:R-:W0:Y:S01]  /*3640*/  LDC R24, c[0x0][0x278] ;  /* 0x00009e00ff187b82 */ /* 0x000e220000000800 */
[----:B------:R-:W-:Y:S01]  /*3650*/  LEA.HI R146, R3, R146, RZ, 0x1f ;  /* 0x0000009203927211 */ /* 0x000fe200078ff8ff */
[----:B------:R-:W-:Y:S01]  /*3660*/  FMUL R3, R94, 0.25 ;  /* 0x3e8000005e037820 */ /* 0x000fe20000400000 */
[----:B------:R-:W-:Y:S01]  /*3670*/  FSEL R93, R0, R93, P2 ;  /* 0x0000005d005d7208 */ /* 0x000fe20001000000 */
[C---:B------:R-:W-:Y:S01]  /*3680*/  FMUL R0, R156.reuse, 8388608 ;  /* 0x4b0000009c007820 */ /* 0x040fe20000400000 */
[----:B------:R-:W-:Y:S01]  /*3690*/  FSETP.GEU.AND P3, PT, R156, 1.175494350822287508e-38, PT ;  /* 0x008000009c00780b */ /* 0x000fe20003f6e000 */
[----:B------:R-:W-:Y:S01]  /*36a0*/  ULDC.64 UR4, c[0x0][0x270] ;  /* 0x00009c0000047ab9 */ /* 0x000fe20000000a00 */
[----:B------:R-:W-:Y:S01]  /*36b0*/  FSEL R12, R2, R91, P1 ;  /* 0x0000005b020c7208 */ /* 0x000fe20000800000 */
[C---:B------:R-:W-:Y:S01]  /*36c0*/  FMUL R2, R158.reuse, 8388608 ;  /* 0x4b0000009e027820 */ /* 0x040fe20000400000 */
[----:B------:R-:W-:Y:S01]  /*36d0*/  FSETP.GEU.AND P4, PT, R158, 1.175494350822287508e-38, PT ;  /* 0x008000009e00780b */ /* 0x000fe20003f8e000 */
[----:B------:R-:W1:Y:S01]  /*36e0*/  LDC.64 R20, c[0x0][0x228] ;  /* 0x00008a00ff147b82 */ /* 0x000e620000000a00 */
[----:B------:R-:W-:Y:S01]  /*36f0*/  FSEL R94, R3, R94, P1 ;  /* 0x0000005e035e7208 */ /* 0x000fe20000800000 */
[----:B------:R-:W-:Y:S01]  /*3700*/  FMUL R3, R92, 0.25 ;  /* 0x3e8000005c037820 */ /* 0x000fe20000400000 */
[----:B------:R-:W-:Y:S01]  /*3710*/  FSEL R18, R0, R156, !P3 ;  /* 0x0000009c00127208 */ /* 0x000fe20005800000 */
[----:B------:R-:W-:Y:S01]  /*3720*/  @P2 FMUL R156, R156, 0.25 ;  /* 0x3e8000009c9c2820 */ /* 0x000fe20000400000 */
[----:B------:R-:W-:Y:S01]  /*3730*/  FSEL R22, R2, R158, !P4 ;  /* 0x0000009e02167208 */ /* 0x000fe20006000000 */
[----:B------:R-:W-:Y:S01]  /*3740*/  @!P6 FMUL R93, R93, 16777216 ;  /* 0x4b8000005d5de820 */ /* 0x000fe20000400000 */
[----:B------:R-:W-:Y:S01]  /*3750*/  FSETP.GEU.AND P5, PT, |R158|, 1.175494350822287508e-38, PT ;  /* 0x008000009e00780b */ /* 0x000fe20003fae200 */
[----:B------:R-:W-:Y:S01]  /*3760*/  @!P6 FMUL R156, R156, 16777216 ;  /* 0x4b8000009c9ce820 */ /* 0x000fe20000400000 */
[----:B------:R-:W-:Y:S01]  /*3770*/  FSEL R9, R3, R92, P2 ;  /* 0x0000005c03097208 */ /* 0x000fe20001000000 */
[----:B------:R-:W-:Y:S01]  /*3780*/  @P1 FMUL R158, R158, 0.25 ;  /* 0x3e8000009e9e1820 */ /* 0x000fe20000400000 */
[----:B------:R-:W-:Y:S01]  /*3790*/  IADD3 R3, R22, -0x3f3504f3, RZ ;  /* 0xc0cafb0d16037810 */ /* 0x000fe20007ffe0ff */
[----:B------:R-:W2:Y:S01]  /*37a0*/  MUFU.RCP R8, R156 ;  /* 0x0000009c00087308 */ /* 0x000ea20000001000 */
[----:B------:R-:W-:Y:S01]  /*37b0*/  FSEL R90, R5, R90, P1 ;  /* 0x0000005a055a7208 */ /* 0x000fe20000800000 */
[----:B------:R-:W-:Y:S01]  /*37c0*/  @!P6 FMUL R9, R9, 16777216 ;  /* 0x4b8000000909e820 */ /* 0x000fe20000400000 */
[----:B------:R-:W-:Y:S01]  /*37d0*/  LOP3.LUT R5, R3, 0xff800000, RZ, 0xc0, !PT ;  /* 0xff80000003057812 */ /* 0x000fe200078ec0ff */
[----:B0-----:R-:W-:Y:S01]  /*37e0*/  IMAD R143, R143, R24, RZ ;  /* 0x000000188f8f7224 */ /* 0x001fe200078e02ff */
[----:B------:R-:W-:Y:S01]  /*37f0*/  FSEL R89, R4, R89, P2 ;  /* 0x0000005904597208 */ /* 0x000fe20001000000 */
[----:B------:R-:W-:Y:S01]  /*3800*/  UIMAD UR4, UR24, UR4, URZ ;  /* 0x00000004180472a4 */ /* 0x000fe2000f8e023f */
[----:B------:R-:W-:Y:S01]  /*3810*/  FSEL R4, RZ, -23, P4 ;  /* 0xc1b80000ff047808 */ /* 0x000fe20002000000 */
[----:B------:R-:W-:Y:S01]  /*3820*/  @!P5 FMUL R158, R158, 16777216 ;  /* 0x4b8000009e9ed820 */ /* 0x000fe20000400000 */
[-C--:B------:R-:W-:Y:S01]  /*3830*/  I2FP.F32.S32 R7, R5.reuse ;  /* 0x0000000500077245 */ /* 0x080fe20000201400 */
[----:B------:R-:W-:Y:S01]  /*3840*/  @!P6 FMUL R89, R89, 16777216 ;  /* 0x4b8000005959e820 */ /* 0x000fe20000400000 */
[----:B------:R-:W-:Y:S01]  /*3850*/  FSEL R11, R11, R88, P2 ;  /* 0x000000580b0b7208 */ /* 0x000fe20001000000 */
[----:B------:R-:W-:Y:S01]  /*3860*/  @!P5 FMUL R10, R10, 16777216 ;  /* 0x4b8000000a0ad820 */ /* 0x000fe20000400000 */
[----:B------:R-:W-:Y:S01]  /*3870*/  IADD3 R5, R22, -R5, RZ ;  /* 0x8000000516057210 */ /* 0x000fe20007ffe0ff */
[----:B------:R-:W-:Y:S01]  /*3880*/  FFMA.FTZ R4, R7, 1.1920928955078125e-07, R4 ;  /* 0x3400000007047823 */ /* 0x000fe20000010004 */
[C---:B------:R-:W-:Y:S01]  /*3890*/  LOP3.LUT R148, R13.reuse, R149, R148, 0xfe, !PT ;  /* 0x000000950d947212 */ /* 0x040fe200078efe94 */
[----:B------:R-:W0:Y:S01]  /*38a0*/  MUFU.RCP R7, R158 ;  /* 0x0000009e00077308 */ /* 0x000e220000001000 */
[----:B------:R-:W-:Y:S01]  /*38b0*/  IADD3 R146, R13, R146, RZ ;  /* 0x000000920d927210 */ /* 0x000fe20007ffe0ff */
[----:B------:R-:W-:Y:S01]  /*38c0*/  @!P6 FMUL R11, R11, 16777216 ;  /* 0x4b8000000b0be820 */ /* 0x000fe20000400000 */
[----:B------:R-:W-:Y:S01]  /*38d0*/  MOV R13, 0x3dc6b27f ;  /* 0x3dc6b27f000d7802 */ /* 0x000fe20000000f00 */
[----:B------:R-:W-:Y:S01]  /*38e0*/  FADD R5, R5, -1 ;  /* 0xbf80000005057421 */ /* 0x000fe20000000000 */
[----:B------:R-:W-:Y:S01]  /*38f0*/  IADD3 R2, R18, -0x3f3504f3, RZ ;  /* 0xc0cafb0d12027810 */ /* 0x000fe20007ffe0ff */
[C---:B--2---:R-:W-:Y:S01]  /*3900*/  FMUL R93, R8.reuse, R93 ;  /* 0x0000005d085d7220 */ /* 0x044fe20000400000 */
[C---:B------:R-:W-:Y:S01]  /*3910*/  FMUL R9, R8.reuse, R9 ;  /* 0x0000000908097220 */ /* 0x040fe20000400000 */
[C---:B------:R-:W-:Y:S01]  /*3920*/  FMUL R14, R8.reuse, R89 ;  /* 0x00000059080e7220 */ /* 0x040fe20000400000 */
[----:B------:R-:W-:Y:S01]  /*3930*/  FMUL R16, R8, R11 ;  /* 0x0000000b08107220 */ /* 0x000fe20000400000 */
[----:B------:R-:W-:Y:S01]  /*3940*/  LOP3.LUT R2, R2, 0xff800000, RZ, 0xc0, !PT ;  /* 0xff80000002027812 */ /* 0x000fe200078ec0ff */
[CC--:B------:R-:W-:Y:S01]  /*3950*/  FFMA.FTZ R8, R5.reuse, R13.reuse, -0.16845393180847167969 ;  /* 0xbe2c7f3005087423 */ /* 0x0c0fe2000001000d */
[----:B------:R-:W-:Y:S01]  /*3960*/  LOP3.LUT R150, R150, 0x804, RZ, 0xc0, !PT ;  /* 0x0000080496967812 */ /* 0x000fe200078ec0ff */
[----:B------:R-:W-:Y:S01]  /*3970*/  @!P5 FMUL R94, R94, 16777216 ;  /* 0x4b8000005e5ed820 */ /* 0x000fe20000400000 */
[----:B------:R-:W-:Y:S01]  /*3980*/  I2FP.F32.S32 R3, R2 ;  /* 0x0000000200037245 */ /* 0x000fe20000201400 */
[C---:B------:R-:W-:Y:S01]  /*3990*/  FFMA.FTZ R8, R5.reuse, R8, 0.1716887056827545166 ;  /* 0x3e2fcf2a05087423 */ /* 0x040fe20000010008 */
[----:B------:R-:W-:Y:S01]  /*39a0*/  IADD3 R2, R18, -R2, RZ ;  /* 0x8000000212027210 */ /* 0x000fe20007ffe0ff */
[----:B------:R-:W-:Y:S01]  /*39b0*/  @!P5 FMUL R12, R12, 16777216 ;  /* 0x4b8000000c0cd820 */ /* 0x000fe20000400000 */
[----:B------:R-:W-:Y:S01]  /*39c0*/  FSEL R0, RZ, -23, P3 ;  /* 0xc1b80000ff007808 */ /* 0x000fe20001800000 */
[----:B------:R-:W-:Y:S01]  /*39d0*/  FFMA.FTZ R8, R5, R8, -0.17900948226451873779 ;  /* 0xbe374e4305087423 */ /* 0x000fe20000010008 */
[----:B------:R-:W-:Y:S01]  /*39e0*/  @!P5 FMUL R90, R90, 16777216 ;  /* 0x4b8000005a5ad820 */ /* 0x000fe20000400000 */
[----:B------:R-:W-:Y:S01]  /*39f0*/  LOP3.LUT R150, R150, 0xbc, R145, 0x78, !PT ;  /* 0x000000bc96967812 */ /* 0x000fe200078e7891 */
[----:B------:R-:W-:Y:S01]  /*3a00*/  FADD R2, R2, -1 ;  /* 0xbf80000002027421 */ /* 0x000fe20000000000 */
[C---:B0-----:R-:W-:Y:S01]  /*3a10*/  FMUL R10, R7.reuse, R10 ;  /* 0x0000000a070a7220 */ /* 0x041fe20000400000 */
[C---:B------:R-:W-:Y:S01]  /*3a20*/  FMUL R94, R7.reuse, R94 ;  /* 0x0000005e075e7220 */ /* 0x040fe20000400000 */
[----:B------:R-:W-:Y:S01]  /*3a30*/  FMUL R11, R7, R12 ;  /* 0x0000000c070b7220 */ /* 0x000fe20000400000 */
[----:B------:R-:W-:Y:S01]  /*3a40*/  FFMA.FTZ R8, R5, R8, 0.20512372255325317383 ;  /* 0x3e520bf405087423 */ /* 0x000fe20000010008 */
[----:B------:R-:W-:Y:S01]  /*3a50*/  FMUL R7, R7, R90 ;  /* 0x0000005a07077220 */ /* 0x000fe20000400000 */
[----:B------:R-:W-:Y:S01]  /*3a60*/  IADD3 R151, R151, R150, RZ ;  /* 0x0000009697977210 */ /* 0x000fe20007ffe0ff */
[----:B------:R-:W-:Y:S01]  /*3a70*/  FFMA.FTZ R0, R3, 1.1920928955078125e-07, R0 ;  /* 0x3400000003007823 */ /* 0x000fe20000010000 */
[C---:B------:R-:W-:Y:S01]  /*3a80*/  FFMA.FTZ R3, R2.reuse, R13, -0.16845393180847167969 ;  /* 0xbe2c7f3002037423 */ /* 0x040fe2000001000d */
[----:B------:R-:W-:Y:S01]  /*3a90*/  FFMA.FTZ R8, R5, R8, -0.24046532809734344482 ;  /* 0xbe763c8b05087423 */ /* 0x000fe20000010008 */
[----:B------:R-:W-:Y:S01]  /*3aa0*/  F2FP.BF16.F32.PACK_AB R16, R9, R16 ;  /* 0x000000100910723e */ /* 0x000fe200000010ff */
[----:B------:R-:W-:Y:S01]  /*3ab0*/  USHF.L.U32 UR6, UR4, 0x1, URZ ;  /* 0x0000000104067899 */ /* 0x000fe2000800063f */
[----:B------:R-:W-:Y:S01]  /*3ac0*/  F2FP.BF16.F32.PACK_AB R14, R93, R14 ;  /* 0x0000000e5d0e723e */ /* 0x000fe200000010ff */
[----:B------:R-:W-:Y:S01]  /*3ad0*/  FFMA.FTZ R3, R2, R3, 0.1716887056827545166 ;  /* 0x3e2fcf2a02037423 */ /* 0x000fe20000010003 */
[----:B------:R-:W-:Y:S01]  /*3ae0*/  F2FP.BF16.F32.PACK_AB R94, R94, R7 ;  /* 0x000000075e5e723e */ /* 0x000fe200000010ff */
[----:B------:R-:W-:Y:S01]  /*3af0*/  FFMA.FTZ R8, R5, R8, 0.28857114911079406738 ;  /* 0x3e93bf9905087423 */ /* 0x000fe20000010008 */
[----:B------:R-:W-:Y:S01]  /*3b00*/  F2FP.BF16.F32.PACK_AB R10, R10, R11 ;  /* 0x0000000b0a0a723e */ /* 0x000fe200000010ff */
[----:B------:R-:W-:Y:S01]  /*3b10*/  STS [R151+UR25], R16 ;  /* 0x0000001097007988 */ /* 0x000fe20008000819 */
[----:B------:R-:W-:Y:S01]  /*3b20*/  LOP3.LUT R17, R151, 0x40, RZ, 0x3c, !PT ;  /* 0x0000004097117812 */ /* 0x000fe200078e3cff */
[----:B------:R-:W-:Y:S01]  /*3b30*/  FFMA.FTZ R3, R2, R3, -0.17900948226451873779 ;  /* 0xbe374e4302037423 */ /* 0x000fe20000010003 */
[C---:B------:R-:W-:Y:S01]  /*3b40*/  FFMA.FTZ R8, R5.reuse, R8, -0.36067417263984680176 ;  /* 0xbeb8aa4905087423 */ /* 0x040fe20000010008 */
[----:B------:R-:W-:Y:S01]  /*3b50*/  STS [R151+UR25+0x100], R14 ;  /* 0x0001000e97007988 */ /* 0x000fe20008000819 */
[----:B------:R-:W-:Y:S01]  /*3b60*/  ISETP.GE.U32.AND P1, PT, R18, 0x7f800000, PT ;  /* 0x7f8000001200780c */ /* 0x000fe20003f26070 */
[----:B------:R-:W-:Y:S01]  /*3b70*/  FFMA.FTZ R3, R2, R3, 0.20512372255325317383 ;  /* 0x3e520bf402037423 */ /* 0x000fe20000010003 */
[C---:B------:R-:W-:Y:S01]  /*3b80*/  FFMA.FTZ R8, R5.reuse, R8, 0.48089820146560668945 ;  /* 0x3ef6384a05087423 */ /* 0x040fe20000010008 */
[----:B------:R-:W-:Y:S01]  /*3b90*/  STS [R17+UR25+0x400], R94 ;  /* 0x0004005e11007988 */ /* 0x000fe20008000819 */
[----:B------:R-:W-:Y:S01]  /*3ba0*/  ISETP.GE.U32.AND P3, PT, R22, 0x7f800000, PT ;  /* 0x7f8000001600780c */ /* 0x000fe20003f66070 */
[----:B------:R-:W-:Y:S01]  /*3bb0*/  FFMA.FTZ R3, R2, R3, -0.24046532809734344482 ;  /* 0xbe763c8b02037423 */ /* 0x000fe20000010003 */
[C---:B------:R-:W-:Y:S01]  /*3bc0*/  FFMA.FTZ R8, R5.reuse, R8, -0.72134751081466674805 ;  /* 0xbf38aa3b05087423 */ /* 0x040fe20000010008 */
[----:B------:R0:W-:Y:S01]  /*3bd0*/  STS [R17+UR25+0x500], R10 ;  /* 0x0005000a11007988 */ /* 0x0001e20008000819 */
[----:B------:R-:W-:Y:S01]  /*3be0*/  LEA R9, R24, R143, 0x2 ;  /* 0x0000008f18097211 */ /* 0x000fe200078e10ff */
[----:B------:R-:W-:Y:S01]  /*3bf0*/  FFMA.FTZ R3, R2, R3, 0.28857114911079406738 ;  /* 0x3e93bf9902037423 */ /* 0x000fe20000010003 */
[C---:B------:R-:W-:Y:S01]  /*3c00*/  FMUL R8, R5.reuse, R8 ;  /* 0x0000000805087220 */ /* 0x040fe20000400000 */
[----:B------:R-:W-:Y:S01]  /*3c10*/  BAR.SYNC.DEFER_BLOCKING 0x0 ;  /* 0x0000000000007b1d */ /* 0x000fe20000010000 */
[----:B------:R-:W-:Y:S01]  /*3c20*/  LEA R11, R24, R9, 0x2 ;  /* 0x00000009180b7211 */ /* 0x000fe200078e10ff */
[----:B------:R-:W-:Y:S01]  /*3c30*/  FFMA.FTZ R3, R2, R3, -0.36067417263984680176 ;  /* 0xbeb8aa4902037423 */ /* 0x000fe20000010003 */
[----:B------:R-:W-:Y:S01]  /*3c40*/  FMUL R8, R5, R8 ;  /* 0x0000000805087220 */ /* 0x000fe20000400000 */
[----:B------:R-:W-:-:S02]  /*3c50*/  FSETP.NEU.AND P2, PT, R18, RZ, PT ;  /* 0x000000ff1200720b */ /* 0x000fc40003f4d000 */
[----:B------:R-:W-:Y:S01]  /*3c60*/  FFMA.FTZ R3, R2, R3, 0.48089820146560668945 ;  /* 0x3ef6384a02037423 */ /* 0x000fe20000010003 */
[----:B------:R-:W-:Y:S01]  /*3c70*/  FFMA.FTZ R5, R5, 1.4426950216293334961, R8 ;  /* 0x3fb8aa3b05057823 */ /* 0x000fe20000010008 */
[----:B------:R-:W-:Y:S01]  /*3c80*/  LOP3.LUT R8, R148, 0x4, RZ, 0x3c, !PT ;  /* 0x0000000494087812 */ /* 0x000fe200078e3cff */
[----:B------:R-:W2:Y:S01]  /*3c90*/  LDC.64 R30, c[0x0][0x230] ;  /* 0x00008c00ff1e7b82 */ /* 0x000ea20000000a00 */
[----:B------:R-:W-:Y:S01]  /*3ca0*/  FFMA.FTZ R3, R2, R3, -0.72134751081466674805 ;  /* 0xbf38aa3b02037423 */ /* 0x000fe20000010003 */
[----:B------:R-:W-:Y:S01]  /*3cb0*/  FADD R7, R4, R5 ;  /* 0x0000000504077221 */ /* 0x000fe20000000000 */
[----:B------:R-:W-:Y:S02]  /*3cc0*/  LEA R13, R24, R11, 0x2 ;  /* 0x0000000b180d7211 */ /* 0x000fe400078e10ff */
[----:B------:R-:W-:Y:S01]  /*3cd0*/  FMUL R3, R2, R3 ;  /* 0x0000000302037220 */ /* 0x000fe20000400000 */
[----:B------:R-:W-:Y:S02]  /*3ce0*/  @P3 MOV R5, 0x7f800000 ;  /* 0x7f80000000053802 */ /* 0x000fe40000000f00 */
[----:B------:R-:W-:Y:S01]  /*3cf0*/  LEA R15, R24, R13, 0x2 ;  /* 0x0000000d180f7211 */ /* 0x000fe200078e10ff */
[----:B------:R-:W-:Y:S01]  /*3d00*/  FMUL R3, R2, R3 ;  /* 0x0000000302037220 */ /* 0x000fe20000400000 */
[----:B------:R-:W-:Y:S01]  /*3d10*/  LOP3.LUT R145, R145, 0xf8, RZ, 0xc0, !PT ;  /* 0x000000f891917812 */ /* 0x000fe200078ec0ff */
[----:B------:R-:W-:Y:S01]  /*3d20*/  @P3 FFMA.FTZ R7, R22, R5, +INF ;  /* 0x7f80000016073423 */ /* 0x000fe20000010005 */
[----:B0-----:R-:W-:Y:S01]  /*3d30*/  LEA R17, R24, R15, 0x2 ;  /* 0x0000000f18117211 */ /* 0x001fe200078e10ff */
[----:B------:R-:W-:Y:S01]  /*3d40*/  FFMA.FTZ R3, R2, 1.4426950216293334961, R3 ;  /* 0x3fb8aa3b02037823 */ /* 0x000fe20000010003 */
[----:B------:R-:W-:Y:S01]  /*3d50*/  IMAD R2, R142, UR5, RZ ;  /* 0x000000058e027c24 */ /* 0x000fe2000f8e02ff */
[----:B------:R-:W0:Y:S01]  /*3d60*/  LDS R23, [R148+UR25] ;  /* 0x0000001994177984 */ /* 0x000e220008000800 */
[----:B------:R-:W-:Y:S01]  /*3d70*/  UIMAD.WIDE UR4, UR4, 0x2, URZ ;  /* 0x00000002040478a5 */ /* 0x000fe2000f8e023f */
[----:B------:R-:W-:Y:S01]  /*3d80*/  FADD R0, R0, R3 ;  /* 0x0000000300007221 */ /* 0x000fe20000000000 */
[----:B------:R-:W-:Y:S01]  /*3d90*/  @P1 MOV R3, 0x7f800000 ;  /* 0x7f80000000031802 */ /* 0x000fe20000000f00 */
[----:B------:R-:W3:Y:S01]  /*3da0*/  LDS R27, [R8+UR25] ;  /* 0x00000019081b7984 */ /* 0x000ee20008000800 */
[----:B------:R-:W-:-:S03]  /*3db0*/  LEA R19, R24, R17, 0x2 ;  /* 0x0000001118137211 */ /* 0x000fc600078e10ff */
[----:B------:R-:W-:Y:S01]  /*3dc0*/  LDS R25, [R148+UR25+0x200] ;  /* 0x0002001994197984 */ /* 0x000fe20008000800 */
[----:B------:R-:W-:Y:S01]  /*3dd0*/  @P1 FFMA.FTZ R0, R18, R3, +INF ;  /* 0x7f80000012001423 */ /* 0x000fe20000010003 */
[C---:B------:R-:W-:Y:S01]  /*3de0*/  SHF.L.U32 R3, R2.reuse, 0x1, RZ ;  /* 0x0000000102037819 */ /* 0x040fe200000006ff */
[----:B------:R-:W-:Y:S01]  /*3df0*/  IMAD.HI R2, R2, 0x2, RZ ;  /* 0x0000000202027827 */ /* 0x000fe200078e02ff */
[----:B------:R4:W5:Y:S01]  /*3e00*/  LDS R29, [R8+UR25+0x200] ;  /* 0x00020019081d7984 */ /* 0x0009620008000800 */
[----:B------:R-:W-:Y:S01]  /*3e10*/  FSETP.NEU.AND P1, PT, R22, RZ, PT ;  /* 0x000000ff1600720b */ /* 0x000fe20003f2d000 */
[----:B------:R-:W-:Y:S01]  /*3e20*/  ULDC UR4, c[0x0][0x27c] ;  /* 0x00009f0000047ab9 */ /* 0x000fe20000000800 */
[----:B-1----:R-:W-:Y:S01]  /*3e30*/  IADD3 R18, P4, P5, R3, UR6, R20 ;  /* 0x0000000603127c10 */ /* 0x002fe2000fd9e014 */
[----:B------:R-:W-:Y:S01]  /*3e40*/  UIMAD UR4, UR24, UR4, URZ ;  /* 0x00000004180472a4 */ /* 0x000fe2000f8e023f */
[----:B------:R-:W-:Y:S02]  /*3e50*/  LEA R20, R24, R19, 0x2 ;  /* 0x0000001318147211 */ /* 0x000fe400078e10ff */
[----:B------:R-:W-:Y:S01]  /*3e60*/  IADD3.X R22, R2, UR5, R21, P4, P5 ;  /* 0x0000000502167c10 */ /* 0x000fe2000a7ea415 */
[----:B------:R-:W-:Y:S01]  /*3e70*/  USHF.L.U32 UR6, UR4, 0x2, URZ ;  /* 0x0000000204067899 */ /* 0x000fe2000800063f */
[-C--:B------:R-:W-:Y:S01]  /*3e80*/  LEA R2, P5, R143, R18.reuse, 0x1 ;  /* 0x000000128f027211 */ /* 0x080fe200078a08ff */
[----:B------:R-:W-:Y:S01]  /*3e90*/  UIMAD.WIDE UR4, UR4, 0x4, URZ ;  /* 0x00000004040478a5 */ /* 0x000fe2000f8e023f */
[----:B------:R-:W-:-:S02]  /*3ea0*/  LEA R4, P6, R9, R18, 0x1 ;  /* 0x0000001209047211 */ /* 0x000fc400078c08ff */
[----:B------:R-:W-:Y:S02]  /*3eb0*/  LEA.HI.X.SX32 R3, R143, R22, 0x1, P5 ;  /* 0x000000168f037211 */ /* 0x000fe400028f0eff */
[----:B----4-:R-:W-:Y:S02]  /*3ec0*/  LEA R8, P3, R11, R18, 0x1 ;  /* 0x000000120b087211 */ /* 0x010fe400078608ff */
[----:B------:R-:W-:Y:S02]  /*3ed0*/  LEA.HI.X.SX32 R5, R9, R22, 0x1, P6 ;  /* 0x0000001609057211 */ /* 0x000fe400030f0eff */
[-C--:B------:R-:W-:Y:S02]  /*3ee0*/  LEA R10, P4, R13, R18.reuse, 0x1 ;  /* 0x000000120d0a7211 */ /* 0x080fe400078808ff */
[----:B------:R-:W-:Y:S02]  /*3ef0*/  LEA R12, P5, R15, R18, 0x1 ;  /* 0x000000120f0c7211 */ /* 0x000fe400078a08ff */
[----:B------:R-:W-:-:S02]  /*3f00*/  LEA.HI.X.SX32 R9, R11, R22, 0x1, P3 ;  /* 0x000000160b097211 */ /* 0x000fc400018f0eff */
[-C--:B------:R-:W-:Y:S02]  /*3f10*/  LEA R14, P6, R17, R18.reuse, 0x1 ;  /* 0x00000012110e7211 */ /* 0x080fe400078c08ff */
[----:B------:R-:W-:Y:S01]  /*3f20*/  LEA R16, P3, R19, R18, 0x1 ;  /* 0x0000001213107211 */ /* 0x000fe200078608ff */
[----:B0-----:R0:W-:Y:S01]  /*3f30*/  STG.E.U16 desc[UR26][R2.64], R23 ;  /* 0x0000001702007986 */ /* 0x0011e2000c10151a */
[----:B------:R-:W-:Y:S02]  /*3f40*/  LEA.HI.X.SX32 R11, R13, R22, 0x1, P4 ;  /* 0x000000160d0b7211 */ /* 0x000fe400020f0eff */
[----:B------:R-:W-:Y:S01]  /*3f50*/  LEA R18, P4, R20, R18, 0x1 ;  /* 0x0000001214127211 */ /* 0x000fe200078808ff */
[----:B---3--:R1:W-:Y:S01]  /*3f60*/  STG.E.U16 desc[UR26][R4.64], R27 ;  /* 0x0000001b04007986 */ /* 0x0083e2000c10151a */
[-C--:B------:R-:W-:Y:S02]  /*3f70*/  LEA.HI.X.SX32 R13, R15, R22.reuse, 0x1, P5 ;  /* 0x000000160f0d7211 */ /* 0x080fe400028f0eff */
[----:B------:R-:W-:-:S02]  /*3f80*/  LEA.HI.X.SX32 R15, R17, R22, 0x1, P6 ;  /* 0x00000016110f7211 */ /* 0x000fc400030f0eff */
[-C--:B------:R-:W-:Y:S02]  /*3f90*/  LEA.HI.X.SX32 R17, R19, R22.reuse, 0x1, P3 ;  /* 0x0000001613117211 */ /* 0x080fe400018f0eff */
[----:B------:R-:W-:Y:S02]  /*3fa0*/  FSEL R21, R0, -INF , P2 ;  /* 0xff80000000157808 */ /* 0x000fe40001000000 */
[----:B0-----:R-:W-:Y:S02]  /*3fb0*/  PRMT R3, R23, 0x7632, R3 ;  /* 0x0000763217037816 */ /* 0x001fe40000000003 */
[----:B------:R-:W-:Y:S01]  /*3fc0*/  LEA.HI.X.SX32 R19, R20, R22, 0x1, P4 ;  /* 0x0000001614137211 */ /* 0x000fe200020f0eff */
[----:B------:R-:W-:Y:S01]  /*3fd0*/  FFMA R6, R21, 0.69314718246459960938, R6 ;  /* 0x3f31721815067823 */ /* 0x000fe20000000006 */
[----:B-1----:R-:W-:Y:S01]  /*3fe0*/  PRMT R5, R27, 0x7632, R5 ;  /* 0x000076321b057816 */ /* 0x002fe20000000005 */
[----:B------:R0:W-:Y:S01]  /*3ff0*/  STG.E.U16 desc[UR26][R8.64], R3 ;  /* 0x0000000308007986 */ /* 0x0001e2000c10151a */
[----:B-----5:R-:W-:-:S02]  /*4000*/  PRMT R0, R29, 0x7632, R0 ;  /* 0x000076321d007816 */ /* 0x020fc40000000000 */
[----:B------:R-:W-:Y:S01]  /*4010*/  FSEL R7, R7, -INF , P1 ;  /* 0xff80000007077808 */ /* 0x000fe20000800000 */
[----:B------:R1:W-:Y:S04]  /*4020*/  STG.E.U16 desc[UR26][R10.64], R5 ;  /* 0x000000050a007986 */ /* 0x0003e8000c10151a */
[----:B------:R1:W-:Y:S01]  /*4030*/  STG.E.U16 desc[UR26][R12.64], R25 ;  /* 0x000000190c007986 */ /* 0x0003e2000c10151a */
[----:B------:R-:W-:Y:S01]  /*4040*/  FFMA R7, R7, 0.69314718246459960938, R182 ;  /* 0x3f31721807077823 */ /* 0x000fe200000000b6 */
[----:B0-----:R-:W-:Y:S02]  /*4050*/  PRMT R9, R25, 0x7632, R9 ;  /* 0x0000763219097816 */ /* 0x001fe40000000009 */
[----:B------:R1:W-:Y:S01]  /*4060*/  STG.E.U16 desc[UR26][R14.64], R29 ;  /* 0x0000001d0e007986 */ /* 0x0003e2000c10151a */
[C---:B------:R-:W-:Y:S01]  /*4070*/  SHF.L.U32 R3, R142.reuse, 0x2, RZ ;  /* 0x000000028e037819 */ /* 0x040fe200000006ff */
[----:B------:R-:W-:-:S02]  /*4080*/  IMAD.HI R142, R142, 0x4, RZ ;  /* 0x000000048e8e7827 */ /* 0x000fc400078e02ff */
[----:B------:R1:W-:Y:S01]  /*4090*/  STG.E.U16 desc[UR26][R16.64], R9 ;  /* 0x0000000910007986 */ /* 0x0003e2000c10151a */
[----:B--2---:R-:W-:-:S03]  /*40a0*/  IADD3 R2, P1, P2, R3, UR6, R30 ;  /* 0x0000000603027c10 */ /* 0x004fc6000fa3e01e */
[----:B------:R1:W-:Y:S01]  /*40b0*/  STG.E.U16 desc[UR26][R18.64], R0 ;  /* 0x0000000012007986 */ /* 0x0003e2000c10151a */
[----:B------:R-:W-:Y:S01]  /*40c0*/  IADD3.X R3, R142, UR5, R31, P1, P2 ;  /* 0x000000058e037c10 */ /* 0x000fe20008fe441f */
[----:B------:R-:W-:Y:S06]  /*40d0*/  BAR.SYNC.DEFER_BLOCKING 0x0 ;  /* 0x0000000000007b1d */ /* 0x000fec0000010000 */
[----:B------:R1:W-:Y:S02]  /*40e0*/  STS.64 [R145+UR25], R6 ;  /* 0x0000000691007988 */ /* 0x0003e40008000a19 */
[----:B------:R-:W-:Y:S06]  /*40f0*/  BAR.SYNC.DEFER_BLOCKING 0x0 ;  /* 0x0000000000007b1d */ /* 0x000fec0000010000 */
[----:B------:R-:W-:Y:S05]  /*4100*/  @P0 EXIT ;  /* 0x000000000000094d */ /* 0x000fea0003800000 */
[----:B-1----:R-:W0:Y:S04]  /*4110*/  LDS R5, [R146] ;  /* 0x0000000092057984 */ /* 0x002e280000000800 */
[----:B0-----:R-:W-:Y:S01]  /*4120*/  STG.E desc[UR26][R2.64], R5 ;  /* 0x0000000502007986 */ /* 0x001fe2000c10191a */
[----:B------:R-:W-:Y:S05]  /*4130*/  EXIT ;  /* 0x000000000000794d */ /* 0x000fea0003800000 */
.L_x_2:
[----:B------:R-:W-:-:S00]  /*4140*/  BRA `(.L_x_2) ;  /* 0xfffffffc00fc7947 */ /* 0x000fc0000383ffff */
[----:B------:R-:W-:-:S00]  /*4150*/  NOP ;  /* 0x0000000000007918 */ /* 0x000fc00000000000 */
        /* <DEDUP_REMOVED lines=10> */
.L_x_3:


//--------------------- .nv.global.init           --------------------------
	.section	.nv.global.init,"aw",@progbits
.nv.global.init:
	.type		_$_str,@object
	.size		_$_str,(.L_0 - _$_str)
_$_str:
        /*0000*/ 	.byte	0x5f, 0x5f, 0x43, 0x55, 0x44, 0x41, 0x5f, 0x46, 0x54, 0x5a, 0x00
.L_0:


//--------------------- .nv.shared.attn_fwd       --------------------------
	.section	.nv.shared.attn_fwd,"aw",@nobits
	.sectionflags	@""
	.align	16
	.zero		1024


//--------------------- .nv.shared.reserved.0     --------------------------
	.section	.nv.shared.reserved.0,"aw",@nobits
	.weak		__nv_reservedSMEM_offset_0_alias
	.size		__nv_reservedSMEM_offset_0_alias, 0, 0
	.other		__nv_reservedSMEM_offset_0_alias,@"STO_CUDA_RESERVED_SHARED STV_DEFAULT"
__nv_reservedSMEM_offset_0_alias:
	.zero		0


//--------------------- .nv.constant0.attn_fwd    --------------------------
	.section	.nv.constant0.attn_fwd,"a",@progbits
	.sectionflags	@""
	.align	4
.nv.constant0.attn_fwd:
	.zero		664


//--------------------- SYMBOLS --------------------------

	.type		.nv.reservedSmem.offset0,@object
	.size		.nv.reservedSmem.offset0,0x4
